	.target	sm_100a

	.elftype	@"ET_EXEC"


//--------------------- .note.nv.tkinfo           --------------------------
	.section	.note.nv.tkinfo,"",@"SHT_NOTE"
	.sectionflags	@"SHF_NOTE_NV_TKINFO"
	.tkinfo
        /*0018*/ 	.word	0x00000002
        /*0030*/ 	.string	""
        /*0030*/ 	.string	"ptxas"
        /*0030*/ 	.string	"Cuda compilation tools, release 13.0, V13.0.88"
        /*0030*/ 	.string	"Build cuda_13.0.r13.0/compiler.36424714_0"
        /*0030*/ 	.string	"-arch sm_100a -m 64 "



//--------------------- .note.nv.cuinfo           --------------------------
	.section	.note.nv.cuinfo,"",@"SHT_NOTE"
	.sectionflags	@"SHF_NOTE_NV_CUINFO"
        /*0018*/ 	.short	0x0002
        /*001a*/ 	.short	0x0064
        /*001c*/ 	.short	0x0082
	.zero		2


//--------------------- .nv.info                  --------------------------
	.section	.nv.info,"",@"SHT_CUDA_INFO"
	.align	4


	//----- nvinfo : EIATTR_REGCOUNT
	.align		4
        /*0000*/ 	.byte	0x04, 0x2f
        /*0002*/ 	.short	(.L_19 - .L_18)
	.align		4
.L_18:
        /*0004*/ 	.word	index@(_ZN7cutlass13device_kernelINS_4gemm6kernel13GemmUniversalIN4cute5tupleIJiiiiEEENS1_10collective13CollectiveMmaINS1_35MainloopSm100TmaUmmaWarpSpecializedILi6ELi2ELi4ENS5_IJNS4_1CILi1EEESB_SB_EEEEENS5_IJNSA_ILi128EEESE_NSA_ILi64EEEEEENS_6half_tENS5_IJlSB_lEEESH_SI_NS4_8TiledMMAINS4_8MMA_AtomIJNS4_20SM100_MMA_F16BF16_SSISH_SH_fLi128ELi128ELNS4_4UMMA5MajorE0ELSN_0ELNSM_7ScaleInE0ELSO_0EEEEEENS4_6LayoutISC_NS5_IJNSA_ILi0EEESS_SS_EEEEENS5_IJNS4_10UnderscoreESV_SV_EEEEENS4_13SM90_TMA_LOADENS4_14ComposedLayoutINS4_7SwizzleILi3ELi4ELi3EEENS4_18smem_ptr_flag_bitsILi16EEENSR_INS5_IJNSA_ILi8EEESF_EEENS5_IJSF_SB_EEEEEEEvNS4_8identityESY_S18_vS19_EENS_8epilogue10collective18CollectiveEpilogueINS1B_23Sm100TmaWarpSpecializedILi4ELi2ELi32ELb1ELb0EEEJSG_NS5_IJNSR_ISE_SB_EENSR_INSA_ILi32EEESB_EEEEESH_SI_SH_SI_NS1B_6fusion15FusionCallbacksIS1F_NS1K_17LinearCombinationISH_fSH_fLNS_15FloatRoundStyleE2EEESG_S1J_JEEENS4_5SM1004TMEM4LOAD26SM100_TMEM_LOAD_32dp32b32xESY_NSZ_INS10_ILi2ELi4ELi3EEES13_NSR_INS5_IJS14_S1H_EEENS5_IJS1H_SB_EEEEEEENS4_39AutoVectorizingCopyWithAssumedAlignmentILi128EEENS4_14SM90_TMA_STOREES1Y_S20_S20_EEEvvEEEEvNT_6ParamsE)
        /*0008*/ 	.word	0x0000006e


	//----- nvinfo : EIATTR_FRAME_SIZE
	.align		4
.L_19:
        /*000c*/ 	.byte	0x04, 0x11
        /*000e*/ 	.short	(.L_21 - .L_20)
	.align		4
.L_20:
        /*0010*/ 	.word	index@($__internal_2_$__cuda_sm10x_tcgen05_guardrail_trap_unallocated_columns_being_dealloced)
        /*0014*/ 	.word	0x00000000


	//----- nvinfo : EIATTR_FRAME_SIZE
	.align		4
.L_21:
        /*0018*/ 	.byte	0x04, 0x11
        /*001a*/ 	.short	(.L_23 - .L_22)
	.align		4
.L_22:
        /*001c*/ 	.word	index@($__internal_1_$__cuda_sm10x_tcgen05_guardrail_trap_phase_invalid_during_alloc)
        /*0020*/ 	.word	0x00000000


	//----- nvinfo : EIATTR_FRAME_SIZE
	.align		4
.L_23:
        /*0024*/ 	.byte	0x04, 0x11
        /*0026*/ 	.short	(.L_25 - .L_24)
	.align		4
.L_24:
        /*0028*/ 	.word	index@($__internal_0_$__cuda_sm10x_tcgen05_guardrail_trap_col_being_dealloced_not_returned_by_alloc)
        /*002c*/ 	.word	0x00000000


	//----- nvinfo : EIATTR_FRAME_SIZE
	.align		4
.L_25:
        /*0030*/ 	.byte	0x04, 0x11
        /*0032*/ 	.short	(.L_27 - .L_26)
	.align		4
.L_26:
        /*0034*/ 	.word	index@(_ZN7cutlass13device_kernelINS_4gemm6kernel13GemmUniversalIN4cute5tupleIJiiiiEEENS1_10collective13CollectiveMmaINS1_35MainloopSm100TmaUmmaWarpSpecializedILi6ELi2ELi4ENS5_IJNS4_1CILi1EEESB_SB_EEEEENS5_IJNSA_ILi128EEESE_NSA_ILi64EEEEEENS_6half_tENS5_IJlSB_lEEESH_SI_NS4_8TiledMMAINS4_8MMA_AtomIJNS4_20SM100_MMA_F16BF16_SSISH_SH_fLi128ELi128ELNS4_4UMMA5MajorE0ELSN_0ELNSM_7ScaleInE0ELSO_0EEEEEENS4_6LayoutISC_NS5_IJNSA_ILi0EEESS_SS_EEEEENS5_IJNS4_10UnderscoreESV_SV_EEEEENS4_13SM90_TMA_LOADENS4_14ComposedLayoutINS4_7SwizzleILi3ELi4ELi3EEENS4_18smem_ptr_flag_bitsILi16EEENSR_INS5_IJNSA_ILi8EEESF_EEENS5_IJSF_SB_EEEEEEEvNS4_8identityESY_S18_vS19_EENS_8epilogue10collective18CollectiveEpilogueINS1B_23Sm100TmaWarpSpecializedILi4ELi2ELi32ELb1ELb0EEEJSG_NS5_IJNSR_ISE_SB_EENSR_INSA_ILi32EEESB_EEEEESH_SI_SH_SI_NS1B_6fusion15FusionCallbacksIS1F_NS1K_17LinearCombinationISH_fSH_fLNS_15FloatRoundStyleE2EEESG_S1J_JEEENS4_5SM1004TMEM4LOAD26SM100_TMEM_LOAD_32dp32b32xESY_NSZ_INS10_ILi2ELi4ELi3EEES13_NSR_INS5_IJS14_S1H_EEENS5_IJS1H_SB_EEEEEEENS4_39AutoVectorizingCopyWithAssumedAlignmentILi128EEENS4_14SM90_TMA_STOREES1Y_S20_S20_EEEvvEEEEvNT_6ParamsE)
        /*0038*/ 	.word	0x00000000


	//----- nvinfo : EIATTR_MIN_STACK_SIZE
	.align		4
.L_27:
        /*003c*/ 	.byte	0x04, 0x12
        /*003e*/ 	.short	(.L_29 - .L_28)
	.align		4
.L_28:
        /*0040*/ 	.word	index@(_ZN7cutlass13device_kernelINS_4gemm6kernel13GemmUniversalIN4cute5tupleIJiiiiEEENS1_10collective13CollectiveMmaINS1_35MainloopSm100TmaUmmaWarpSpecializedILi6ELi2ELi4ENS5_IJNS4_1CILi1EEESB_SB_EEEEENS5_IJNSA_ILi128EEESE_NSA_ILi64EEEEEENS_6half_tENS5_IJlSB_lEEESH_SI_NS4_8TiledMMAINS4_8MMA_AtomIJNS4_20SM100_MMA_F16BF16_SSISH_SH_fLi128ELi128ELNS4_4UMMA5MajorE0ELSN_0ELNSM_7ScaleInE0ELSO_0EEEEEENS4_6LayoutISC_NS5_IJNSA_ILi0EEESS_SS_EEEEENS5_IJNS4_10UnderscoreESV_SV_EEEEENS4_13SM90_TMA_LOADENS4_14ComposedLayoutINS4_7SwizzleILi3ELi4ELi3EEENS4_18smem_ptr_flag_bitsILi16EEENSR_INS5_IJNSA_ILi8EEESF_EEENS5_IJSF_SB_EEEEEEEvNS4_8identityESY_S18_vS19_EENS_8epilogue10collective18CollectiveEpilogueINS1B_23Sm100TmaWarpSpecializedILi4ELi2ELi32ELb1ELb0EEEJSG_NS5_IJNSR_ISE_SB_EENSR_INSA_ILi32EEESB_EEEEESH_SI_SH_SI_NS1B_6fusion15FusionCallbacksIS1F_NS1K_17LinearCombinationISH_fSH_fLNS_15FloatRoundStyleE2EEESG_S1J_JEEENS4_5SM1004TMEM4LOAD26SM100_TMEM_LOAD_32dp32b32xESY_NSZ_INS10_ILi2ELi4ELi3EEES13_NSR_INS5_IJS14_S1H_EEENS5_IJS1H_SB_EEEEEEENS4_39AutoVectorizingCopyWithAssumedAlignmentILi128EEENS4_14SM90_TMA_STOREES1Y_S20_S20_EEEvvEEEEvNT_6ParamsE)
        /*0044*/ 	.word	0x00000000
.L_29:


//--------------------- .nv.compat                --------------------------
	.section	.nv.compat,"",@"SHT_CUDA_COMPAT_INFO"
	.align	4
        /*0000*/ 	.byte	0x02, 0x09, 0x01, 0x00, 0x02, 0x02, 0x02, 0x00, 0x02, 0x05, 0x05, 0x00, 0x03, 0x07, 0x01, 0x01
        /*0010*/ 	.byte	0x02, 0x03, 0x01, 0x00, 0x02, 0x06, 0x01, 0x00, 0x04, 0x0b, 0x08, 0x00, 0x09, 0x00, 0x00, 0x00
        /*0020*/ 	.byte	0x00, 0x00, 0x00, 0x00


//--------------------- .nv.info._ZN7cutlass13device_kernelINS_4gemm6kernel13GemmUniversalIN4cute5tupleIJiiiiEEENS1_10collective13CollectiveMmaINS1_35MainloopSm100TmaUmmaWarpSpecializedILi6ELi2ELi4ENS5_IJNS4_1CILi1EEESB_SB_EEEEENS5_IJNSA_ILi128EEESE_NSA_ILi64EEEEEENS_6half_tENS5_IJlSB_lEEESH_SI_NS4_8TiledMMAINS4_8MMA_AtomIJNS4_20SM100_MMA_F16BF16_SSISH_SH_fLi128ELi128ELNS4_4UMMA5MajorE0ELSN_0ELNSM_7ScaleInE0ELSO_0EEEEEENS4_6LayoutISC_NS5_IJNSA_ILi0EEESS_SS_EEEEENS5_IJNS4_10UnderscoreESV_SV_EEEEENS4_13SM90_TMA_LOADENS4_14ComposedLayoutINS4_7SwizzleILi3ELi4ELi3EEENS4_18smem_ptr_flag_bitsILi16EEENSR_INS5_IJNSA_ILi8EEESF_EEENS5_IJSF_SB_EEEEEEEvNS4_8identityESY_S18_vS19_EENS_8epilogue10collective18CollectiveEpilogueINS1B_23Sm100TmaWarpSpecializedILi4ELi2ELi32ELb1ELb0EEEJSG_NS5_IJNSR_ISE_SB_EENSR_INSA_ILi32EEESB_EEEEESH_SI_SH_SI_NS1B_6fusion15FusionCallbacksIS1F_NS1K_17LinearCombinationISH_fSH_fLNS_15FloatRoundStyleE2EEESG_S1J_JEEENS4_5SM1004TMEM4LOAD26SM100_TMEM_LOAD_32dp32b32xESY_NSZ_INS10_ILi2ELi4ELi3EEES13_NSR_INS5_IJS14_S1H_EEENS5_IJS1H_SB_EEEEEEENS4_39AutoVectorizingCopyWithAssumedAlignmentILi128EEENS4_14SM90_TMA_STOREES1Y_S20_S20_EEEvvEEEEvNT_6ParamsE --------------------------
	.section	.nv.info._ZN7cutlass13device_kernelINS_4gemm6kernel13GemmUniversalIN4cute5tupleIJiiiiEEENS1_10collective13CollectiveMmaINS1_35MainloopSm100TmaUmmaWarpSpecializedILi6ELi2ELi4ENS5_IJNS4_1CILi1EEESB_SB_EEEEENS5_IJNSA_ILi128EEESE_NSA_ILi64EEEEEENS_6half_tENS5_IJlSB_lEEESH_SI_NS4_8TiledMMAINS4_8MMA_AtomIJNS4_20SM100_MMA_F16BF16_SSISH_SH_fLi128ELi128ELNS4_4UMMA5MajorE0ELSN_0ELNSM_7ScaleInE0ELSO_0EEEEEENS4_6LayoutISC_NS5_IJNSA_ILi0EEESS_SS_EEEEENS5_IJNS4_10UnderscoreESV_SV_EEEEENS4_13SM90_TMA_LOADENS4_14ComposedLayoutINS4_7SwizzleILi3ELi4ELi3EEENS4_18smem_ptr_flag_bitsILi16EEENSR_INS5_IJNSA_ILi8EEESF_EEENS5_IJSF_SB_EEEEEEEvNS4_8identityESY_S18_vS19_EENS_8epilogue10collective18CollectiveEpilogueINS1B_23Sm100TmaWarpSpecializedILi4ELi2ELi32ELb1ELb0EEEJSG_NS5_IJNSR_ISE_SB_EENSR_INSA_ILi32EEESB_EEEEESH_SI_SH_SI_NS1B_6fusion15FusionCallbacksIS1F_NS1K_17LinearCombinationISH_fSH_fLNS_15FloatRoundStyleE2EEESG_S1J_JEEENS4_5SM1004TMEM4LOAD26SM100_TMEM_LOAD_32dp32b32xESY_NSZ_INS10_ILi2ELi4ELi3EEES13_NSR_INS5_IJS14_S1H_EEENS5_IJS1H_SB_EEEEEEENS4_39AutoVectorizingCopyWithAssumedAlignmentILi128EEENS4_14SM90_TMA_STOREES1Y_S20_S20_EEEvvEEEEvNT_6ParamsE,"",@"SHT_CUDA_INFO"
	.sectionflags	@""
	.align	4


	//----- nvinfo : EIATTR_CUDA_API_VERSION
	.align		4
        /*0000*/ 	.byte	0x04, 0x37
        /*0002*/ 	.short	(.L_31 - .L_30)
.L_30:
        /*0004*/ 	.word	0x00000082


	//----- nvinfo : EIATTR_KPARAM_INFO
	.align		4
.L_31:
        /*0008*/ 	.byte	0x04, 0x17
        /*000a*/ 	.short	(.L_33 - .L_32)
.L_32:
        /*000c*/ 	.word	0x00000000
        /*0010*/ 	.short	0x0000
        /*0012*/ 	.short	0x0000
        /*0014*/ 	.byte	0x00, 0xf0, 0x01, 0x20


	//----- nvinfo : EIATTR_AT_ENTRY_FRAGMENTS
	.align		4
.L_33:
        /*0018*/ 	.byte	0x04, 0x4f
        /*001a*/ 	.short	(.L_35 - .L_34)


	//   ....[0]....
.L_34:
        /*001c*/ 	.word	0x00000006


	//----- nvinfo : EIATTR_RESERVED_SMEM_USED
	.align		4
.L_35:
        /*0020*/ 	.byte	0x01, 0x41
	.zero		2


	//----- nvinfo : EIATTR_SPARSE_MMA_MASK
	.align		4
        /*0024*/ 	.byte	0x03, 0x50
        /*0026*/ 	.short	0x0000


	//----- nvinfo : EIATTR_TCGEN05_1CTA_USED
	.align		4
        /*0028*/ 	.byte	0x01, 0x51
	.zero		2


	//----- nvinfo : EIATTR_MAXREG_COUNT
	.align		4
        /*002c*/ 	.byte	0x03, 0x1b
        /*002e*/ 	.short	0x00ff


	//----- nvinfo : EIATTR_NUM_BARRIERS
	.align		4
        /*0030*/ 	.byte	0x02, 0x4c
        /*0032*/ 	.byte	0x07
	.zero		1


	//----- nvinfo : EIATTR_EXTERNS
	.align		4
        /*0034*/ 	.byte	0x04, 0x0f
        /*0036*/ 	.short	(.L_37 - .L_36)


	//   ....[0]....
	.align		4
.L_36:
        /*0038*/ 	.word	index@(__assertfail)


	//----- nvinfo : EIATTR_MERCURY_ISA_VERSION
	.align		4
.L_37:
        /*003c*/ 	.byte	0x03, 0x5f
        /*003e*/ 	.short	0x0101


	//----- nvinfo : EIATTR_INT_WARP_WIDE_INSTR_OFFSETS
	.align		4
        /*0040*/ 	.byte	0x04, 0x31
        /*0042*/ 	.short	(.L_39 - .L_38)


	//   ....[0]....
.L_38:
        /*0044*/ 	.word	0x00001e00


	//   ....[1]....
        /*0048*/ 	.word	0x00003960


	//   ....[2]....
        /*004c*/ 	.word	0x00003990


	//   ....[3]....
        /*0050*/ 	.word	0x000039e0


	//   ....[4]....
        /*0054*/ 	.word	0x00004300


	//   ....[5]....
        /*0058*/ 	.word	0x00004360


	//   ....[6]....
        /*005c*/ 	.word	0x00004440


	//   ....[7]....
        /*0060*/ 	.word	0x000044b0


	//   ....[8]....
        /*0064*/ 	.word	0x000045c0


	//   ....[9]....
        /*0068*/ 	.word	0x00004650


	//   ....[10]....
        /*006c*/ 	.word	0x00004820


	//   ....[11]....
        /*0070*/ 	.word	0x00004980


	//----- nvinfo : EIATTR_COOP_GROUP_MASK_REGIDS
	.align		4
.L_39:
        /*0074*/ 	.byte	0x04, 0x29
        /*0076*/ 	.short	(.L_41 - .L_40)


	//   ....[0]....
.L_40:
        /*0078*/ 	.word	0xffffffff


	//   ....[1]....
        /*007c*/ 	.word	0xffffffff


	//   ....[2]....
        /*0080*/ 	.word	0xffffffff


	//   ....[3]....
        /*0084*/ 	.word	0xffffffff


	//   ....[4]....
        /*0088*/ 	.word	0xffffffff


	//   ....[5]....
        /*008c*/ 	.word	0xffffffff


	//   ....[6]....
        /*0090*/ 	.word	0xffffffff


	//   ....[7]....
        /*0094*/ 	.word	0xffffffff


	//   ....[8]....
        /*0098*/ 	.word	0xffffffff


	//   ....[9]....
        /*009c*/ 	.word	0xffffffff


	//   ....[10]....
        /*00a0*/ 	.word	0xffffffff


	//   ....[11]....
        /*00a4*/ 	.word	0xffffffff


	//   ....[12]....
        /*00a8*/ 	.word	0xffffffff


	//----- nvinfo : EIATTR_COOP_GROUP_INSTR_OFFSETS
	.align		4
.L_41:
        /*00ac*/ 	.byte	0x04, 0x28
        /*00ae*/ 	.short	(.L_43 - .L_42)


	//   ....[0]....
.L_42:
        /*00b0*/ 	.word	0x00000090


	//   ....[1]....
        /*00b4*/ 	.word	0x000004d0


	//   ....[2]....
        /*00b8*/ 	.word	0x00000680


	//   ....[3]....
        /*00bc*/ 	.word	0x00000820


	//   ....[4]....
        /*00c0*/ 	.word	0x00000920


	//   ....[5]....
        /*00c4*/ 	.word	0x00000a90


	//   ....[6]....
        /*00c8*/ 	.word	0x00000c30


	//   ....[7]....
        /*00cc*/ 	.word	0x00001ce0


	//   ....[8]....
        /*00d0*/ 	.word	0x00002be0


	//   ....[9]....
        /*00d4*/ 	.word	0x00002df0


	//   ....[10]....
        /*00d8*/ 	.word	0x00002e20


	//   ....[11]....
        /*00dc*/ 	.word	0x00003850


	//   ....[12]....
        /*00e0*/ 	.word	0x00003a80


	//----- nvinfo : EIATTR_VRC_CTA_INIT_COUNT
	.align		4
.L_43:
        /*00e4*/ 	.byte	0x02, 0x4a
        /*00e6*/ 	.byte	0x80
	.zero		1


	//----- nvinfo : EIATTR_SYSCALL_OFFSETS
	.align		4
        /*00e8*/ 	.byte	0x04, 0x46
        /*00ea*/ 	.short	(.L_45 - .L_44)


	//   ....[0]....
.L_44:
        /*00ec*/ 	.word	0x00005400


	//   ....[1]....
        /*00f0*/ 	.word	0x000054f0


	//   ....[2]....
        /*00f4*/ 	.word	0x00005c60


	//   ....[3]....
        /*00f8*/ 	.word	0x000068e0


	//   ....[4]....
        /*00fc*/ 	.word	0x00007530


	//   ....[5]....
        /*0100*/ 	.word	0x00008180


	//----- nvinfo : EIATTR_MBARRIER_INSTR_OFFSETS
	.align		4
.L_45:
        /*0104*/ 	.byte	0x04, 0x39
        /*0106*/ 	.short	(.L_47 - .L_46)


	//   ....[0]....
.L_46:
        /*0108*/ 	.word	0x000005b0
        /*010c*/ 	.word	0x000000ff
        /*0110*/ 	.word	0x00000000
        /*0114*/ 	.short	0x0100
        /*0116*/ 	.byte	0x05
	.zero		1


	//   ....[1]....
        /*0118*/ 	.word	0x000005c0
        /*011c*/ 	.word	0x000000ff
        /*0120*/ 	.word	0x00000030
        /*0124*/ 	.short	0x0100
        /*0126*/ 	.byte	0x05
	.zero		1


	//   ....[2]....
        /*0128*/ 	.word	0x000005d0
        /*012c*/ 	.word	0x000000ff
        /*0130*/ 	.word	0x00000008
        /*0134*/ 	.short	0x0100
        /*0136*/ 	.byte	0x05
	.zero		1


	//   ....[3]....
        /*0138*/ 	.word	0x000005e0
        /*013c*/ 	.word	0x000000ff
        /*0140*/ 	.word	0x00000038
        /*0144*/ 	.short	0x0100
        /*0146*/ 	.byte	0x05
	.zero		1


	//   ....[4]....
        /*0148*/ 	.word	0x000005f0
        /*014c*/ 	.word	0x000000ff
        /*0150*/ 	.word	0x00000010
        /*0154*/ 	.short	0x0100
        /*0156*/ 	.byte	0x05
	.zero		1


	//   ....[5]....
        /*0158*/ 	.word	0x00000600
        /*015c*/ 	.word	0x000000ff
        /*0160*/ 	.word	0x00000040
        /*0164*/ 	.short	0x0100
        /*0166*/ 	.byte	0x05
	.zero		1


	//   ....[6]....
        /*0168*/ 	.word	0x00000610
        /*016c*/ 	.word	0x000000ff
        /*0170*/ 	.word	0x00000018
        /*0174*/ 	.short	0x0100
        /*0176*/ 	.byte	0x05
	.zero		1


	//   ....[7]....
        /*0178*/ 	.word	0x00000620
        /*017c*/ 	.word	0x000000ff
        /*0180*/ 	.word	0x00000048
        /*0184*/ 	.short	0x0100
        /*0186*/ 	.byte	0x05
	.zero		1


	//   ....[8]....
        /*0188*/ 	.word	0x00000630
        /*018c*/ 	.word	0x000000ff
        /*0190*/ 	.word	0x00000020
        /*0194*/ 	.short	0x0100
        /*0196*/ 	.byte	0x05
	.zero		1


	//   ....[9]....
        /*0198*/ 	.word	0x00000640
        /*019c*/ 	.word	0x000000ff
        /*01a0*/ 	.word	0x00000050
        /*01a4*/ 	.short	0x0100
        /*01a6*/ 	.byte	0x05
	.zero		1


	//   ....[10]....
        /*01a8*/ 	.word	0x00000650
        /*01ac*/ 	.word	0x000000ff
        /*01b0*/ 	.word	0x00000028
        /*01b4*/ 	.short	0x0100
        /*01b6*/ 	.byte	0x05
	.zero		1


	//   ....[11]....
        /*01b8*/ 	.word	0x00000660
        /*01bc*/ 	.word	0x000000ff
        /*01c0*/ 	.word	0x00000058
        /*01c4*/ 	.short	0x0100
        /*01c6*/ 	.byte	0x05
	.zero		1


	//   ....[12]....
        /*01c8*/ 	.word	0x00000790
        /*01cc*/ 	.word	0x000000ff
        /*01d0*/ 	.word	0x00000060
        /*01d4*/ 	.short	0x0100
        /*01d6*/ 	.byte	0x07
	.zero		1


	//   ....[13]....
        /*01d8*/ 	.word	0x000007a0
        /*01dc*/ 	.word	0x000000ff
        /*01e0*/ 	.word	0x00000080
        /*01e4*/ 	.short	0x0100
        /*01e6*/ 	.byte	0x07
	.zero		1


	//   ....[14]....
        /*01e8*/ 	.word	0x000007b0
        /*01ec*/ 	.word	0x000000ff
        /*01f0*/ 	.word	0x00000068
        /*01f4*/ 	.short	0x0100
        /*01f6*/ 	.byte	0x07
	.zero		1


	//   ....[15]....
        /*01f8*/ 	.word	0x000007c0
        /*01fc*/ 	.word	0x000000ff
        /*0200*/ 	.word	0x00000088
        /*0204*/ 	.short	0x0100
        /*0206*/ 	.byte	0x07
	.zero		1


	//   ....[16]....
        /*0208*/ 	.word	0x000007d0
        /*020c*/ 	.word	0x000000ff
        /*0210*/ 	.word	0x00000070
        /*0214*/ 	.short	0x0100
        /*0216*/ 	.byte	0x07
	.zero		1


	//   ....[17]....
        /*0218*/ 	.word	0x000007e0
        /*021c*/ 	.word	0x000000ff
        /*0220*/ 	.word	0x00000090
        /*0224*/ 	.short	0x0100
        /*0226*/ 	.byte	0x07
	.zero		1


	//   ....[18]....
        /*0228*/ 	.word	0x000007f0
        /*022c*/ 	.word	0x000000ff
        /*0230*/ 	.word	0x00000078
        /*0234*/ 	.short	0x0100
        /*0236*/ 	.byte	0x07
	.zero		1


	//   ....[19]....
        /*0238*/ 	.word	0x00000800
        /*023c*/ 	.word	0x000000ff
        /*0240*/ 	.word	0x00000098
        /*0244*/ 	.short	0x0100
        /*0246*/ 	.byte	0x07
	.zero		1


	//   ....[20]....
        /*0248*/ 	.word	0x000008f0
        /*024c*/ 	.word	0x000000ff
        /*0250*/ 	.word	0x000000a0
        /*0254*/ 	.short	0x0100
        /*0256*/ 	.byte	0x05
	.zero		1


	//   ....[21]....
        /*0258*/ 	.word	0x00000900
        /*025c*/ 	.word	0x000000ff
        /*0260*/ 	.word	0x000000a8
        /*0264*/ 	.short	0x0100
        /*0266*/ 	.byte	0x05
	.zero		1


	//   ....[22]....
        /*0268*/ 	.word	0x00000a40
        /*026c*/ 	.word	0x000000ff
        /*0270*/ 	.word	0x000000b0
        /*0274*/ 	.short	0x0100
        /*0276*/ 	.byte	0x05
	.zero		1


	//   ....[23]....
        /*0278*/ 	.word	0x00000a50
        /*027c*/ 	.word	0x000000ff
        /*0280*/ 	.word	0x000000c0
        /*0284*/ 	.short	0x0100
        /*0286*/ 	.byte	0x05
	.zero		1


	//   ....[24]....
        /*0288*/ 	.word	0x00000a60
        /*028c*/ 	.word	0x000000ff
        /*0290*/ 	.word	0x000000b8
        /*0294*/ 	.short	0x0100
        /*0296*/ 	.byte	0x05
	.zero		1


	//   ....[25]....
        /*0298*/ 	.word	0x00000a70
        /*029c*/ 	.word	0x000000ff
        /*02a0*/ 	.word	0x000000c8
        /*02a4*/ 	.short	0x0100
        /*02a6*/ 	.byte	0x05
	.zero		1


	//   ....[26]....
        /*02a8*/ 	.word	0x00000ba0
        /*02ac*/ 	.word	0x000000ff
        /*02b0*/ 	.word	0x000000d0
        /*02b4*/ 	.short	0x0100
        /*02b6*/ 	.byte	0x07
	.zero		1


	//   ....[27]....
        /*02b8*/ 	.word	0x00000bb0
        /*02bc*/ 	.word	0x000000ff
        /*02c0*/ 	.word	0x000000f0
        /*02c4*/ 	.short	0x0100
        /*02c6*/ 	.byte	0x07
	.zero		1


	//   ....[28]....
        /*02c8*/ 	.word	0x00000bc0
        /*02cc*/ 	.word	0x000000ff
        /*02d0*/ 	.word	0x000000d8
        /*02d4*/ 	.short	0x0100
        /*02d6*/ 	.byte	0x07
	.zero		1


	//   ....[29]....
        /*02d8*/ 	.word	0x00000bd0
        /*02dc*/ 	.word	0x000000ff
        /*02e0*/ 	.word	0x000000f8
        /*02e4*/ 	.short	0x0100
        /*02e6*/ 	.byte	0x07
	.zero		1


	//   ....[30]....
        /*02e8*/ 	.word	0x00000be0
        /*02ec*/ 	.word	0x000000ff
        /*02f0*/ 	.word	0x000000e0
        /*02f4*/ 	.short	0x0100
        /*02f6*/ 	.byte	0x07
	.zero		1


	//   ....[31]....
        /*02f8*/ 	.word	0x00000bf0
        /*02fc*/ 	.word	0x000000ff
        /*0300*/ 	.word	0x00000100
        /*0304*/ 	.short	0x0100
        /*0306*/ 	.byte	0x07
	.zero		1


	//   ....[32]....
        /*0308*/ 	.word	0x00000c00
        /*030c*/ 	.word	0x000000ff
        /*0310*/ 	.word	0x000000e8
        /*0314*/ 	.short	0x0100
        /*0316*/ 	.byte	0x07
	.zero		1


	//   ....[33]....
        /*0318*/ 	.word	0x00000c10
        /*031c*/ 	.word	0x000000ff
        /*0320*/ 	.word	0x00000108
        /*0324*/ 	.short	0x0100
        /*0326*/ 	.byte	0x07
	.zero		1


	//   ....[34]....
        /*0328*/ 	.word	0x00000d00
        /*032c*/ 	.word	0x000000ff
        /*0330*/ 	.word	0x00000110
        /*0334*/ 	.short	0x0100
        /*0336*/ 	.byte	0x05
	.zero		1


	//   ....[35]....
        /*0338*/ 	.word	0x00000d10
        /*033c*/ 	.word	0x000000ff
        /*0340*/ 	.word	0x00000120
        /*0344*/ 	.short	0x0100
        /*0346*/ 	.byte	0x05
	.zero		1


	//   ....[36]....
        /*0348*/ 	.word	0x00000d20
        /*034c*/ 	.word	0x000000ff
        /*0350*/ 	.word	0x00000118
        /*0354*/ 	.short	0x0100
        /*0356*/ 	.byte	0x05
	.zero		1


	//   ....[37]....
        /*0358*/ 	.word	0x00000d30
        /*035c*/ 	.word	0x000000ff
        /*0360*/ 	.word	0x00000128
        /*0364*/ 	.short	0x0100
        /*0366*/ 	.byte	0x05
	.zero		1


	//   ....[38]....
        /*0368*/ 	.word	0x00001600
        /*036c*/ 	.word	0x00000002
        /*0370*/ 	.word	0x00000120
        /*0374*/ 	.short	0x010a
        /*0376*/ 	.byte	0xff
	.zero		1


	//   ....[39]....
        /*0378*/ 	.word	0x00001630
        /*037c*/ 	.word	0x00000002
        /*0380*/ 	.word	0x00000110
        /*0384*/ 	.short	0x0101
        /*0386*/ 	.byte	0xff
	.zero		1


	//   ....[40]....
        /*0388*/ 	.word	0x00001700
        /*038c*/ 	.word	0x000000ff
        /*0390*/ 	.word	0x00000030
        /*0394*/ 	.short	0x010a
        /*0396*/ 	.byte	0x08
	.zero		1


	//   ....[41]....
        /*0398*/ 	.word	0x000017a0
        /*039c*/ 	.word	0x000000ff
        /*03a0*/ 	.word	0x00000030
        /*03a4*/ 	.short	0x010a
        /*03a6*/ 	.byte	0x21
	.zero		1


	//   ....[42]....
        /*03a8*/ 	.word	0x00001900
        /*03ac*/ 	.word	0x000000ff
        /*03b0*/ 	.word	0x00000030
        /*03b4*/ 	.short	0x010a
        /*03b6*/ 	.byte	0x08
	.zero		1


	//   ....[43]....
        /*03b8*/ 	.word	0x000019f0
        /*03bc*/ 	.word	0x000000ff
        /*03c0*/ 	.word	0x000000a8
        /*03c4*/ 	.short	0x0101
        /*03c6*/ 	.byte	0x04
	.zero		1


	//   ....[44]....
        /*03c8*/ 	.word	0x00001a10
        /*03cc*/ 	.word	0x000000ff
        /*03d0*/ 	.word	0x00000030
        /*03d4*/ 	.short	0x010a
        /*03d6*/ 	.byte	0x08
	.zero		1


	//   ....[45]....
        /*03d8*/ 	.word	0x00001a90
        /*03dc*/ 	.word	0x000000ff
        /*03e0*/ 	.word	0x00000030
        /*03e4*/ 	.short	0x010a
        /*03e6*/ 	.byte	0x11
	.zero		1


	//   ....[46]....
        /*03e8*/ 	.word	0x00001bf0
        /*03ec*/ 	.word	0x000000ff
        /*03f0*/ 	.word	0x00000030
        /*03f4*/ 	.short	0x010a
        /*03f6*/ 	.byte	0x08
	.zero		1


	//   ....[47]....
        /*03f8*/ 	.word	0x00001d10
        /*03fc*/ 	.word	0x00000002
        /*0400*/ 	.word	0x000000b0
        /*0404*/ 	.short	0x010a
        /*0406*/ 	.byte	0xff
	.zero		1


	//   ....[48]....
        /*0408*/ 	.word	0x00001dd0
        /*040c*/ 	.word	0x00000002
        /*0410*/ 	.word	0x00000000
        /*0414*/ 	.short	0x0101
        /*0416*/ 	.byte	0xff
	.zero		1


	//   ....[49]....
        /*0418*/ 	.word	0x00002330
        /*041c*/ 	.word	0x000000ff
        /*0420*/ 	.word	0x00000000
        /*0424*/ 	.short	0x010a
        /*0426*/ 	.byte	0x05
	.zero		1


	//   ....[50]....
        /*0428*/ 	.word	0x000023c0
        /*042c*/ 	.word	0x000000ff
        /*0430*/ 	.word	0x00000000
        /*0434*/ 	.short	0x010a
        /*0436*/ 	.byte	0x05
	.zero		1


	//   ....[51]....
        /*0438*/ 	.word	0x00002450
        /*043c*/ 	.word	0x000000ff
        /*0440*/ 	.word	0x00000000
        /*0444*/ 	.short	0x010a
        /*0446*/ 	.byte	0x05
	.zero		1


	//   ....[52]....
        /*0448*/ 	.word	0x000024e0
        /*044c*/ 	.word	0x000000ff
        /*0450*/ 	.word	0x00000000
        /*0454*/ 	.short	0x010a
        /*0456*/ 	.byte	0x05
	.zero		1


	//   ....[53]....
        /*0458*/ 	.word	0x00002570
        /*045c*/ 	.word	0x000000ff
        /*0460*/ 	.word	0x00000000
        /*0464*/ 	.short	0x010a
        /*0466*/ 	.byte	0x05
	.zero		1


	//   ....[54]....
        /*0468*/ 	.word	0x00002610
        /*046c*/ 	.word	0x00000000
        /*0470*/ 	.word	0x00000000
        /*0474*/ 	.short	0x010a
        /*0476*/ 	.byte	0xff
	.zero		1


	//   ....[55]....
        /*0478*/ 	.word	0x00002730
        /*047c*/ 	.word	0x00000000
        /*0480*/ 	.word	0x00000110
        /*0484*/ 	.short	0x010a
        /*0486*/ 	.byte	0xff
	.zero		1


	//   ....[56]....
        /*0488*/ 	.word	0x000027a0
        /*048c*/ 	.word	0x00000000
        /*0490*/ 	.word	0x00000000
        /*0494*/ 	.short	0x0101
        /*0496*/ 	.byte	0xff
	.zero		1


	//   ....[57]....
        /*0498*/ 	.word	0x000027c0
        /*049c*/ 	.word	0x000000ff
        /*04a0*/ 	.word	0x000000c0
        /*04a4*/ 	.short	0x010a
        /*04a6*/ 	.byte	0x05
	.zero		1


	//   ....[58]....
        /*04a8*/ 	.word	0x000028e0
        /*04ac*/ 	.word	0x00000000
        /*04b0*/ 	.word	0x000000b0
        /*04b4*/ 	.short	0x010a
        /*04b6*/ 	.byte	0xff
	.zero		1


	//   ....[59]....
        /*04b8*/ 	.word	0x000029e0
        /*04bc*/ 	.word	0x00000000
        /*04c0*/ 	.word	0x00000000
        /*04c4*/ 	.short	0x0101
        /*04c6*/ 	.byte	0xff
	.zero		1


	//   ....[60]....
        /*04c8*/ 	.word	0x00002a70
        /*04cc*/ 	.word	0x000000ff
        /*04d0*/ 	.word	0x000000c0
        /*04d4*/ 	.short	0x0106
        /*04d6*/ 	.byte	0x05
	.zero		1


	//   ....[61]....
        /*04d8*/ 	.word	0x00002a90
        /*04dc*/ 	.word	0x000000ff
        /*04e0*/ 	.word	0x000000c0
        /*04e4*/ 	.short	0x010a
        /*04e6*/ 	.byte	0x05
	.zero		1


	//   ....[62]....
        /*04e8*/ 	.word	0x00002b20
        /*04ec*/ 	.word	0x000000ff
        /*04f0*/ 	.word	0x000000c0
        /*04f4*/ 	.short	0x0106
        /*04f6*/ 	.byte	0x04
	.zero		1


	//   ....[63]....
        /*04f8*/ 	.word	0x00002b60
        /*04fc*/ 	.word	0x00000000
        /*0500*/ 	.word	0x000000c0
        /*0504*/ 	.short	0x010a
        /*0506*/ 	.byte	0xff
	.zero		1


	//   ....[64]....
        /*0508*/ 	.word	0x000030a0
        /*050c*/ 	.word	0x00000000
        /*0510*/ 	.word	0x000000b0
        /*0514*/ 	.short	0x010a
        /*0516*/ 	.byte	0xff
	.zero		1


	//   ....[65]....
        /*0518*/ 	.word	0x000031b0
        /*051c*/ 	.word	0x00000003
        /*0520*/ 	.word	0x00000000
        /*0524*/ 	.short	0x0101
        /*0526*/ 	.byte	0xff
	.zero		1


	//   ....[66]....
        /*0528*/ 	.word	0x000031c0
        /*052c*/ 	.word	0x000000ff
        /*0530*/ 	.word	0x00000000
        /*0534*/ 	.short	0x010a
        /*0536*/ 	.byte	0x06
	.zero		1


	//   ....[67]....
        /*0538*/ 	.word	0x000031e0
        /*053c*/ 	.word	0x000000ff
        /*0540*/ 	.word	0x000000f0
        /*0544*/ 	.short	0x010a
        /*0546*/ 	.byte	0x07
	.zero		1


	//   ....[68]....
        /*0548*/ 	.word	0x000032b0
        /*054c*/ 	.word	0x000000ff
        /*0550*/ 	.word	0x00000000
        /*0554*/ 	.short	0x010a
        /*0556*/ 	.byte	0x06
	.zero		1


	//   ....[69]....
        /*0558*/ 	.word	0x000033e0
        /*055c*/ 	.word	0x000000ff
        /*0560*/ 	.word	0x00000000
        /*0564*/ 	.short	0x010a
        /*0566*/ 	.byte	0x1a
	.zero		1


	//   ....[70]....
        /*0568*/ 	.word	0x00003680
        /*056c*/ 	.word	0x000000ff
        /*0570*/ 	.word	0x00000000
        /*0574*/ 	.short	0x010a
        /*0576*/ 	.byte	0x06
	.zero		1


	//   ....[71]....
        /*0578*/ 	.word	0x00003710
        /*057c*/ 	.word	0x000000ff
        /*0580*/ 	.word	0x00000000
        /*0584*/ 	.short	0x010a
        /*0586*/ 	.byte	0x06
	.zero		1


	//   ....[72]....
        /*0588*/ 	.word	0x000037a0
        /*058c*/ 	.word	0x000000ff
        /*0590*/ 	.word	0x00000000
        /*0594*/ 	.short	0x010a
        /*0596*/ 	.byte	0x06
	.zero		1


	//   ....[73]....
        /*0598*/ 	.word	0x00003830
        /*059c*/ 	.word	0x000000ff
        /*05a0*/ 	.word	0x00000000
        /*05a4*/ 	.short	0x010a
        /*05a6*/ 	.byte	0x07
	.zero		1


	//   ....[74]....
        /*05a8*/ 	.word	0x00003cb0
        /*05ac*/ 	.word	0x00000000
        /*05b0*/ 	.word	0x000000b0
        /*05b4*/ 	.short	0x010a
        /*05b6*/ 	.byte	0xff
	.zero		1


	//   ....[75]....
        /*05b8*/ 	.word	0x00003d70
        /*05bc*/ 	.word	0x00000000
        /*05c0*/ 	.word	0x00000000
        /*05c4*/ 	.short	0x0101
        /*05c6*/ 	.byte	0xff
	.zero		1


	//   ....[76]....
        /*05c8*/ 	.word	0x00004090
        /*05cc*/ 	.word	0x000000ff
        /*05d0*/ 	.word	0x000000a8
        /*05d4*/ 	.short	0x010a
        /*05d6*/ 	.byte	0x07
	.zero		1


	//   ....[77]....
        /*05d8*/ 	.word	0x00004280
        /*05dc*/ 	.word	0x000000ff
        /*05e0*/ 	.word	0x00000080
        /*05e4*/ 	.short	0x010a
        /*05e6*/ 	.byte	0x07
	.zero		1


	//   ....[78]....
        /*05e8*/ 	.word	0x000043f0
        /*05ec*/ 	.word	0x000000ff
        /*05f0*/ 	.word	0x00000060
        /*05f4*/ 	.short	0x010b
        /*05f6*/ 	.byte	0x07
	.zero		1


	//   ....[79]....
        /*05f8*/ 	.word	0x00004400
        /*05fc*/ 	.word	0x000000ff
        /*0600*/ 	.word	0x00000000
        /*0604*/ 	.short	0x0101
        /*0606*/ 	.byte	0x08
	.zero		1


	//   ....[80]....
        /*0608*/ 	.word	0x00004410
        /*060c*/ 	.word	0x000000ff
        /*0610*/ 	.word	0x00000088
        /*0614*/ 	.short	0x010a
        /*0616*/ 	.byte	0x07
	.zero		1


	//   ....[81]....
        /*0618*/ 	.word	0x00004560
        /*061c*/ 	.word	0x000000ff
        /*0620*/ 	.word	0x00000068
        /*0624*/ 	.short	0x010b
        /*0626*/ 	.byte	0x07
	.zero		1


	//   ....[82]....
        /*0628*/ 	.word	0x00004570
        /*062c*/ 	.word	0x000000ff
        /*0630*/ 	.word	0x00000000
        /*0634*/ 	.short	0x0101
        /*0636*/ 	.byte	0x08
	.zero		1


	//   ....[83]....
        /*0638*/ 	.word	0x00004580
        /*063c*/ 	.word	0x000000ff
        /*0640*/ 	.word	0x00000090
        /*0644*/ 	.short	0x010a
        /*0646*/ 	.byte	0x07
	.zero		1


	//   ....[84]....
        /*0648*/ 	.word	0x00004700
        /*064c*/ 	.word	0x000000ff
        /*0650*/ 	.word	0x00000070
        /*0654*/ 	.short	0x010b
        /*0656*/ 	.byte	0x07
	.zero		1


	//   ....[85]....
        /*0658*/ 	.word	0x00004740
        /*065c*/ 	.word	0x000000ff
        /*0660*/ 	.word	0x00000000
        /*0664*/ 	.short	0x0101
        /*0666*/ 	.byte	0x08
	.zero		1


	//   ....[86]....
        /*0668*/ 	.word	0x00004780
        /*066c*/ 	.word	0x000000ff
        /*0670*/ 	.word	0x00000098
        /*0674*/ 	.short	0x010a
        /*0676*/ 	.byte	0x07
	.zero		1


	//   ....[87]....
        /*0678*/ 	.word	0x000049c0
        /*067c*/ 	.word	0x000000ff
        /*0680*/ 	.word	0x00000078
        /*0684*/ 	.short	0x010b
        /*0686*/ 	.byte	0x07
	.zero		1


	//   ....[88]....
        /*0688*/ 	.word	0x000049e0
        /*068c*/ 	.word	0x000000ff
        /*0690*/ 	.word	0x00000000
        /*0694*/ 	.short	0x0101
        /*0696*/ 	.byte	0x0d
	.zero		1


	//   ....[89]....
        /*0698*/ 	.word	0x00004a10
        /*069c*/ 	.word	0x000000ff
        /*06a0*/ 	.word	0x00000080
        /*06a4*/ 	.short	0x010a
        /*06a6*/ 	.byte	0x07
	.zero		1


	//   ....[90]....
        /*06a8*/ 	.word	0x00004a30
        /*06ac*/ 	.word	0x000000ff
        /*06b0*/ 	.word	0x00000088
        /*06b4*/ 	.short	0x010a
        /*06b6*/ 	.byte	0x07
	.zero		1


	//   ....[91]....
        /*06b8*/ 	.word	0x00004a50
        /*06bc*/ 	.word	0x000000ff
        /*06c0*/ 	.word	0x00000090
        /*06c4*/ 	.short	0x010a
        /*06c6*/ 	.byte	0x07
	.zero		1


	//   ....[92]....
        /*06c8*/ 	.word	0x00004a90
        /*06cc*/ 	.word	0x00000000
        /*06d0*/ 	.word	0x00000098
        /*06d4*/ 	.short	0x010a
        /*06d6*/ 	.byte	0xff
	.zero		1


	//   ....[93]....
        /*06d8*/ 	.word	0x00004dc0
        /*06dc*/ 	.word	0x00000000
        /*06e0*/ 	.word	0x000000b0
        /*06e4*/ 	.short	0x010a
        /*06e6*/ 	.byte	0xff
	.zero		1


	//   ....[94]....
        /*06e8*/ 	.word	0x00004ed0
        /*06ec*/ 	.word	0x00000000
        /*06f0*/ 	.word	0x00000000
        /*06f4*/ 	.short	0x0101
        /*06f6*/ 	.byte	0xff
	.zero		1


	//   ....[95]....
        /*06f8*/ 	.word	0x00005920
        /*06fc*/ 	.word	0x000000ff
        /*0700*/ 	.word	0x00000060
        /*0704*/ 	.short	0x010a
        /*0706*/ 	.byte	0x30
	.zero		1


	//   ....[96]....
        /*0708*/ 	.word	0x00005960
        /*070c*/ 	.word	0x00000040
        /*0710*/ 	.word	0x000000d0
        /*0714*/ 	.short	0x010a
        /*0716*/ 	.byte	0xff
	.zero		1


	//   ....[97]....
        /*0718*/ 	.word	0x00005a50
        /*071c*/ 	.word	0x000000ff
        /*0720*/ 	.word	0x00000060
        /*0724*/ 	.short	0x010a
        /*0726*/ 	.byte	0x30
	.zero		1


	//   ....[98]....
        /*0728*/ 	.word	0x00005b40
        /*072c*/ 	.word	0x00000040
        /*0730*/ 	.word	0x000000d0
        /*0734*/ 	.short	0x010a
        /*0736*/ 	.byte	0xff
	.zero		1


	//   ....[99]....
        /*0738*/ 	.word	0x00006610
        /*073c*/ 	.word	0x00000000
        /*0740*/ 	.word	0x00000000
        /*0744*/ 	.short	0x0101
        /*0746*/ 	.byte	0xff
	.zero		1


	//   ....[100]....
        /*0748*/ 	.word	0x00006620
        /*074c*/ 	.word	0x00000002
        /*0750*/ 	.word	0x00000060
        /*0754*/ 	.short	0x010a
        /*0756*/ 	.byte	0xff
	.zero		1


	//   ....[101]....
        /*0758*/ 	.word	0x00006700
        /*075c*/ 	.word	0x00000002
        /*0760*/ 	.word	0x00000060
        /*0764*/ 	.short	0x010a
        /*0766*/ 	.byte	0xff
	.zero		1


	//   ....[102]....
        /*0768*/ 	.word	0x00007260
        /*076c*/ 	.word	0x00000048
        /*0770*/ 	.word	0x00000000
        /*0774*/ 	.short	0x0101
        /*0776*/ 	.byte	0xff
	.zero		1


	//   ....[103]....
        /*0778*/ 	.word	0x00007280
        /*077c*/ 	.word	0x00000000
        /*0780*/ 	.word	0x00000060
        /*0784*/ 	.short	0x010a
        /*0786*/ 	.byte	0xff
	.zero		1


	//   ....[104]....
        /*0788*/ 	.word	0x00007350
        /*078c*/ 	.word	0x00000000
        /*0790*/ 	.word	0x00000060
        /*0794*/ 	.short	0x010a
        /*0796*/ 	.byte	0xff
	.zero		1


	//   ....[105]....
        /*0798*/ 	.word	0x00007eb0
        /*079c*/ 	.word	0x00000048
        /*07a0*/ 	.word	0x00000000
        /*07a4*/ 	.short	0x0101
        /*07a6*/ 	.byte	0xff
	.zero		1


	//   ....[106]....
        /*07a8*/ 	.word	0x00007ed0
        /*07ac*/ 	.word	0x00000000
        /*07b0*/ 	.word	0x00000060
        /*07b4*/ 	.short	0x010a
        /*07b6*/ 	.byte	0xff
	.zero		1


	//   ....[107]....
        /*07b8*/ 	.word	0x00007fa0
        /*07bc*/ 	.word	0x00000000
        /*07c0*/ 	.word	0x00000060
        /*07c4*/ 	.short	0x010a
        /*07c6*/ 	.byte	0xff
	.zero		1


	//   ....[108]....
        /*07c8*/ 	.word	0x000082e0
        /*07cc*/ 	.word	0x000000ff
        /*07d0*/ 	.word	0x00000000
        /*07d4*/ 	.short	0x0101
        /*07d6*/ 	.byte	0x05
	.zero		1


	//   ....[109]....
        /*07d8*/ 	.word	0x00008b60
        /*07dc*/ 	.word	0x00000000
        /*07e0*/ 	.word	0x00000000
        /*07e4*/ 	.short	0x0101
        /*07e6*/ 	.byte	0xff
	.zero		1


	//   ....[110]....
        /*07e8*/ 	.word	0x00008dd0
        /*07ec*/ 	.word	0x000000ff
        /*07f0*/ 	.word	0x00000000
        /*07f4*/ 	.short	0x0101
        /*07f6*/ 	.byte	0x04
	.zero		1


	//   ....[111]....
        /*07f8*/ 	.word	0x00008df0
        /*07fc*/ 	.word	0x00000002
        /*0800*/ 	.word	0x00000120
        /*0804*/ 	.short	0x010a
        /*0806*/ 	.byte	0xff
	.zero		1


	//   ....[112]....
        /*0808*/ 	.word	0x00008e50
        /*080c*/ 	.word	0x00000002
        /*0810*/ 	.word	0x00000030
        /*0814*/ 	.short	0x010a
        /*0816*/ 	.byte	0xff
	.zero		1


	//   ....[113]....
        /*0818*/ 	.word	0x00008eb0
        /*081c*/ 	.word	0x00000002
        /*0820*/ 	.word	0x00000030
        /*0824*/ 	.short	0x010a
        /*0826*/ 	.byte	0xff
	.zero		1


	//   ....[114]....
        /*0828*/ 	.word	0x00008f00
        /*082c*/ 	.word	0x00000002
        /*0830*/ 	.word	0x000000b0
        /*0834*/ 	.short	0x010a
        /*0836*/ 	.byte	0xff
	.zero		1


	//   ....[115]....
        /*0838*/ 	.word	0x00008f60
        /*083c*/ 	.word	0x00000000
        /*0840*/ 	.word	0x00000000
        /*0844*/ 	.short	0x010a
        /*0846*/ 	.byte	0xff
	.zero		1


	//   ....[116]....
        /*0848*/ 	.word	0x00008fc0
        /*084c*/ 	.word	0x00000000
        /*0850*/ 	.word	0x00000000
        /*0854*/ 	.short	0x010a
        /*0856*/ 	.byte	0xff
	.zero		1


	//   ....[117]....
        /*0858*/ 	.word	0x00009020
        /*085c*/ 	.word	0x00000000
        /*0860*/ 	.word	0x00000000
        /*0864*/ 	.short	0x010a
        /*0866*/ 	.byte	0xff
	.zero		1


	//   ....[118]....
        /*0868*/ 	.word	0x00009080
        /*086c*/ 	.word	0x00000000
        /*0870*/ 	.word	0x00000000
        /*0874*/ 	.short	0x010a
        /*0876*/ 	.byte	0xff
	.zero		1


	//   ....[119]....
        /*0878*/ 	.word	0x000090e0
        /*087c*/ 	.word	0x00000000
        /*0880*/ 	.word	0x00000000
        /*0884*/ 	.short	0x010a
        /*0886*/ 	.byte	0xff
	.zero		1


	//   ....[120]....
        /*0888*/ 	.word	0x00009130
        /*088c*/ 	.word	0x00000000
        /*0890*/ 	.word	0x00000110
        /*0894*/ 	.short	0x010a
        /*0896*/ 	.byte	0xff
	.zero		1


	//   ....[121]....
        /*0898*/ 	.word	0x00009190
        /*089c*/ 	.word	0x00000000
        /*08a0*/ 	.word	0x000000c0
        /*08a4*/ 	.short	0x010a
        /*08a6*/ 	.byte	0xff
	.zero		1


	//   ....[122]....
        /*08a8*/ 	.word	0x000091e0
        /*08ac*/ 	.word	0x00000000
        /*08b0*/ 	.word	0x000000b0
        /*08b4*/ 	.short	0x010a
        /*08b6*/ 	.byte	0xff
	.zero		1


	//   ....[123]....
        /*08b8*/ 	.word	0x00009240
        /*08bc*/ 	.word	0x00000000
        /*08c0*/ 	.word	0x000000c0
        /*08c4*/ 	.short	0x010a
        /*08c6*/ 	.byte	0xff
	.zero		1


	//   ....[124]....
        /*08c8*/ 	.word	0x00009290
        /*08cc*/ 	.word	0x00000000
        /*08d0*/ 	.word	0x000000b0
        /*08d4*/ 	.short	0x010a
        /*08d6*/ 	.byte	0xff
	.zero		1


	//   ....[125]....
        /*08d8*/ 	.word	0x000092f0
        /*08dc*/ 	.word	0x00000002
        /*08e0*/ 	.word	0x000000f0
        /*08e4*/ 	.short	0x010a
        /*08e6*/ 	.byte	0xff
	.zero		1


	//   ....[126]....
        /*08e8*/ 	.word	0x00009350
        /*08ec*/ 	.word	0x00000000
        /*08f0*/ 	.word	0x00000000
        /*08f4*/ 	.short	0x010a
        /*08f6*/ 	.byte	0xff
	.zero		1


	//   ....[127]....
        /*08f8*/ 	.word	0x000093b0
        /*08fc*/ 	.word	0x00000000
        /*0900*/ 	.word	0x00000000
        /*0904*/ 	.short	0x010a
        /*0906*/ 	.byte	0xff
	.zero		1


	//   ....[128]....
        /*0908*/ 	.word	0x00009410
        /*090c*/ 	.word	0x00000000
        /*0910*/ 	.word	0x00000000
        /*0914*/ 	.short	0x010a
        /*0916*/ 	.byte	0xff
	.zero		1


	//   ....[129]....
        /*0918*/ 	.word	0x00009470
        /*091c*/ 	.word	0x00000000
        /*0920*/ 	.word	0x00000000
        /*0924*/ 	.short	0x010a
        /*0926*/ 	.byte	0xff
	.zero		1


	//   ....[130]....
        /*0928*/ 	.word	0x000094d0
        /*092c*/ 	.word	0x00000000
        /*0930*/ 	.word	0x00000000
        /*0934*/ 	.short	0x010a
        /*0936*/ 	.byte	0xff
	.zero		1


	//   ....[131]....
        /*0938*/ 	.word	0x00009520
        /*093c*/ 	.word	0x00000000
        /*0940*/ 	.word	0x000000b0
        /*0944*/ 	.short	0x010a
        /*0946*/ 	.byte	0xff
	.zero		1


	//   ....[132]....
        /*0948*/ 	.word	0x00009580
        /*094c*/ 	.word	0x00000000
        /*0950*/ 	.word	0x000000a8
        /*0954*/ 	.short	0x010a
        /*0956*/ 	.byte	0xff
	.zero		1


	//   ....[133]....
        /*0958*/ 	.word	0x000095e0
        /*095c*/ 	.word	0x00000000
        /*0960*/ 	.word	0x00000080
        /*0964*/ 	.short	0x010a
        /*0966*/ 	.byte	0xff
	.zero		1


	//   ....[134]....
        /*0968*/ 	.word	0x00009640
        /*096c*/ 	.word	0x00000000
        /*0970*/ 	.word	0x00000088
        /*0974*/ 	.short	0x010a
        /*0976*/ 	.byte	0xff
	.zero		1


	//   ....[135]....
        /*0978*/ 	.word	0x000096a0
        /*097c*/ 	.word	0x00000000
        /*0980*/ 	.word	0x00000090
        /*0984*/ 	.short	0x010a
        /*0986*/ 	.byte	0xff
	.zero		1


	//   ....[136]....
        /*0988*/ 	.word	0x00009700
        /*098c*/ 	.word	0x00000000
        /*0990*/ 	.word	0x00000098
        /*0994*/ 	.short	0x010a
        /*0996*/ 	.byte	0xff
	.zero		1


	//   ....[137]....
        /*0998*/ 	.word	0x00009760
        /*099c*/ 	.word	0x00000000
        /*09a0*/ 	.word	0x00000080
        /*09a4*/ 	.short	0x010a
        /*09a6*/ 	.byte	0xff
	.zero		1


	//   ....[138]....
        /*09a8*/ 	.word	0x000097c0
        /*09ac*/ 	.word	0x00000000
        /*09b0*/ 	.word	0x00000088
        /*09b4*/ 	.short	0x010a
        /*09b6*/ 	.byte	0xff
	.zero		1


	//   ....[139]....
        /*09b8*/ 	.word	0x00009820
        /*09bc*/ 	.word	0x00000000
        /*09c0*/ 	.word	0x00000090
        /*09c4*/ 	.short	0x010a
        /*09c6*/ 	.byte	0xff
	.zero		1


	//   ....[140]....
        /*09c8*/ 	.word	0x00009870
        /*09cc*/ 	.word	0x00000000
        /*09d0*/ 	.word	0x000000b0
        /*09d4*/ 	.short	0x010a
        /*09d6*/ 	.byte	0xff
	.zero		1


	//   ....[141]....
        /*09d8*/ 	.word	0x000098d0
        /*09dc*/ 	.word	0x00000002
        /*09e0*/ 	.word	0x00000060
        /*09e4*/ 	.short	0x010a
        /*09e6*/ 	.byte	0xff
	.zero		1


	//   ....[142]....
        /*09e8*/ 	.word	0x00009920
        /*09ec*/ 	.word	0x00000040
        /*09f0*/ 	.word	0x000000d0
        /*09f4*/ 	.short	0x010a
        /*09f6*/ 	.byte	0xff
	.zero		1


	//   ....[143]....
        /*09f8*/ 	.word	0x00009970
        /*09fc*/ 	.word	0x00000002
        /*0a00*/ 	.word	0x00000060
        /*0a04*/ 	.short	0x010a
        /*0a06*/ 	.byte	0xff
	.zero		1


	//   ....[144]....
        /*0a08*/ 	.word	0x000099c0
        /*0a0c*/ 	.word	0x00000000
        /*0a10*/ 	.word	0x00000060
        /*0a14*/ 	.short	0x010a
        /*0a16*/ 	.byte	0xff
	.zero		1


	//   ....[145]....
        /*0a18*/ 	.word	0x00009a10
        /*0a1c*/ 	.word	0x00000000
        /*0a20*/ 	.word	0x00000060
        /*0a24*/ 	.short	0x010a
        /*0a26*/ 	.byte	0xff
	.zero		1


	//----- nvinfo : EIATTR_NUM_MBARRIERS
	.align		4
.L_47:
        /*0a28*/ 	.byte	0x03, 0x38
        /*0a2a*/ 	.short	0x0026


	//----- nvinfo : EIATTR_EXIT_INSTR_OFFSETS
	.align		4
        /*0a2c*/ 	.byte	0x04, 0x1c
        /*0a2e*/ 	.short	(.L_49 - .L_48)


	//   ....[0]....
.L_48:
        /*0a30*/ 	.word	0x00002640


	//   ....[1]....
        /*0a34*/ 	.word	0x00002b30


	//   ....[2]....
        /*0a38*/ 	.word	0x00002b90


	//   ....[3]....
        /*0a3c*/ 	.word	0x00003a90


	//   ....[4]....
        /*0a40*/ 	.word	0x00004ac0


	//   ....[5]....
        /*0a44*/ 	.word	0x00004b00


	//   ....[6]....
        /*0a48*/ 	.word	0x00008cc0


	//   ....[7]....
        /*0a4c*/ 	.word	0x00008d40


	//   ....[8]....
        /*0a50*/ 	.word	0x00008d70


	//   ....[9]....
        /*0a54*/ 	.word	0x00008de0


	//----- nvinfo : EIATTR_MAX_THREADS
	.align		4
.L_49:
        /*0a58*/ 	.byte	0x04, 0x05
        /*0a5a*/ 	.short	(.L_51 - .L_50)
.L_50:
        /*0a5c*/ 	.word	0x00000100
        /*0a60*/ 	.word	0x00000001
        /*0a64*/ 	.word	0x00000001


	//----- nvinfo : EIATTR_CRS_STACK_SIZE
	.align		4
.L_51:
        /*0a68*/ 	.byte	0x04, 0x1e
        /*0a6a*/ 	.short	(.L_53 - .L_52)
.L_52:
        /*0a6c*/ 	.word	0x00000000


	//----- nvinfo : EIATTR_CBANK_PARAM_SIZE
	.align		4
.L_53:
        /*0a70*/ 	.byte	0x03, 0x19
        /*0a72*/ 	.short	0x0800


	//----- nvinfo : EIATTR_PARAM_CBANK
	.align		4
        /*0a74*/ 	.byte	0x04, 0x0a
        /*0a76*/ 	.short	(.L_55 - .L_54)
	.align		4
.L_54:
        /*0a78*/ 	.word	index@(.nv.constant0._ZN7cutlass13device_kernelINS_4gemm6kernel13GemmUniversalIN4cute5tupleIJiiiiEEENS1_10collective13CollectiveMmaINS1_35MainloopSm100TmaUmmaWarpSpecializedILi6ELi2ELi4ENS5_IJNS4_1CILi1EEESB_SB_EEEEENS5_IJNSA_ILi128EEESE_NSA_ILi64EEEEEENS_6half_tENS5_IJlSB_lEEESH_SI_NS4_8TiledMMAINS4_8MMA_AtomIJNS4_20SM100_MMA_F16BF16_SSISH_SH_fLi128ELi128ELNS4_4UMMA5MajorE0ELSN_0ELNSM_7ScaleInE0ELSO_0EEEEEENS4_6LayoutISC_NS5_IJNSA_ILi0EEESS_SS_EEEEENS5_IJNS4_10UnderscoreESV_SV_EEEEENS4_13SM90_TMA_LOADENS4_14ComposedLayoutINS4_7SwizzleILi3ELi4ELi3EEENS4_18smem_ptr_flag_bitsILi16EEENSR_INS5_IJNSA_ILi8EEESF_EEENS5_IJSF_SB_EEEEEEEvNS4_8identityESY_S18_vS19_EENS_8epilogue10collective18CollectiveEpilogueINS1B_23Sm100TmaWarpSpecializedILi4ELi2ELi32ELb1ELb0EEEJSG_NS5_IJNSR_ISE_SB_EENSR_INSA_ILi32EEESB_EEEEESH_SI_SH_SI_NS1B_6fusion15FusionCallbacksIS1F_NS1K_17LinearCombinationISH_fSH_fLNS_15FloatRoundStyleE2EEESG_S1J_JEEENS4_5SM1004TMEM4LOAD26SM100_TMEM_LOAD_32dp32b32xESY_NSZ_INS10_ILi2ELi4ELi3EEES13_NSR_INS5_IJS14_S1H_EEENS5_IJS1H_SB_EEEEEEENS4_39AutoVectorizingCopyWithAssumedAlignmentILi128EEENS4_14SM90_TMA_STOREES1Y_S20_S20_EEEvvEEEEvNT_6ParamsE)
        /*0a7c*/ 	.short	0x0380
        /*0a7e*/ 	.short	0x0800


	//----- nvinfo : EIATTR_SW_WAR
	.align		4
.L_55:
        /*0a80*/ 	.byte	0x04, 0x36
        /*0a82*/ 	.short	(.L_57 - .L_56)
.L_56:
        /*0a84*/ 	.word	0x00000008
.L_57:


//--------------------- .nv.callgraph             --------------------------
	.section	.nv.callgraph,"",@"SHT_CUDA_CALLGRAPH"
	.align	4
	.sectionentsize	8
	.align		4
        /*0000*/ 	.word	0x00000000
	.align		4
        /*0004*/ 	.word	0xffffffff
	.align		4
        /*0008*/ 	.word	index@(_ZN7cutlass13device_kernelINS_4gemm6kernel13GemmUniversalIN4cute5tupleIJiiiiEEENS1_10collective13CollectiveMmaINS1_35MainloopSm100TmaUmmaWarpSpecializedILi6ELi2ELi4ENS5_IJNS4_1CILi1EEESB_SB_EEEEENS5_IJNSA_ILi128EEESE_NSA_ILi64EEEEEENS_6half_tENS5_IJlSB_lEEESH_SI_NS4_8TiledMMAINS4_8MMA_AtomIJNS4_20SM100_MMA_F16BF16_SSISH_SH_fLi128ELi128ELNS4_4UMMA5MajorE0ELSN_0ELNSM_7ScaleInE0ELSO_0EEEEEENS4_6LayoutISC_NS5_IJNSA_ILi0EEESS_SS_EEEEENS5_IJNS4_10UnderscoreESV_SV_EEEEENS4_13SM90_TMA_LOADENS4_14ComposedLayoutINS4_7SwizzleILi3ELi4ELi3EEENS4_18smem_ptr_flag_bitsILi16EEENSR_INS5_IJNSA_ILi8EEESF_EEENS5_IJSF_SB_EEEEEEEvNS4_8identityESY_S18_vS19_EENS_8epilogue10collective18CollectiveEpilogueINS1B_23Sm100TmaWarpSpecializedILi4ELi2ELi32ELb1ELb0EEEJSG_NS5_IJNSR_ISE_SB_EENSR_INSA_ILi32EEESB_EEEEESH_SI_SH_SI_NS1B_6fusion15FusionCallbacksIS1F_NS1K_17LinearCombinationISH_fSH_fLNS_15FloatRoundStyleE2EEESG_S1J_JEEENS4_5SM1004TMEM4LOAD26SM100_TMEM_LOAD_32dp32b32xESY_NSZ_INS10_ILi2ELi4ELi3EEES13_NSR_INS5_IJS14_S1H_EEENS5_IJS1H_SB_EEEEEEENS4_39AutoVectorizingCopyWithAssumedAlignmentILi128EEENS4_14SM90_TMA_STOREES1Y_S20_S20_EEEvvEEEEvNT_6ParamsE)
	.align		4
        /*000c*/ 	.word	index@(__assertfail)
	.align		4
        /*0010*/ 	.word	0x00000000
	.align		4
        /*0014*/ 	.word	0xfffffffe
	.align		4
        /*0018*/ 	.word	0x00000000
	.align		4
        /*001c*/ 	.word	0xfffffffd
	.align		4
        /*0020*/ 	.word	0x00000000
	.align		4
        /*0024*/ 	.word	0xfffffffc


//--------------------- .nv.constant4             --------------------------
	.section	.nv.constant4,"a",@progbits
	.align	8
	.align		8
.nv.constant4:
        /*0000*/ 	.dword	__assertfail
	.align		8
        /*0008*/ 	.dword	__unnamed_1
	.align		8
        /*0010*/ 	.dword	__unnamed_2
	.align		8
        /*0018*/ 	.dword	_ZN39_INTERNAL_3eb63a79_4_k_cu_139b6bb4_39054cuda3std3__45__cpo5beginE
	.align		8
        /*0020*/ 	.dword	_ZN39_INTERNAL_3eb63a79_4_k_cu_139b6bb4_39054cuda3std3__45__cpo3endE
	.align		8
        /*0028*/ 	.dword	_ZN39_INTERNAL_3eb63a79_4_k_cu_139b6bb4_39054cuda3std3__45__cpo6cbeginE
	.align		8
        /*0030*/ 	.dword	_ZN39_INTERNAL_3eb63a79_4_k_cu_139b6bb4_39054cuda3std3__45__cpo4cendE
	.align		8
        /*0038*/ 	.dword	_ZN39_INTERNAL_3eb63a79_4_k_cu_139b6bb4_39054cuda3std3__441_GLOBAL__N__3eb63a79_4_k_cu_139b6bb4_39056ignoreE
	.align		8
        /*0040*/ 	.dword	_ZN39_INTERNAL_3eb63a79_4_k_cu_139b6bb4_39054cuda3std3__419piecewise_constructE
	.align		8
        /*0048*/ 	.dword	_ZN39_INTERNAL_3eb63a79_4_k_cu_139b6bb4_39054cuda3std3__48in_placeE
	.align		8
        /*0050*/ 	.dword	_ZN39_INTERNAL_3eb63a79_4_k_cu_139b6bb4_39054cuda3std6ranges3__45__cpo4swapE
	.align		8
        /*0058*/ 	.dword	_ZN39_INTERNAL_3eb63a79_4_k_cu_139b6bb4_39054cuda3std6ranges3__45__cpo9iter_moveE
	.align		8
        /*0060*/ 	.dword	_ZN39_INTERNAL_3eb63a79_4_k_cu_139b6bb4_39054cute7productE
	.align		8
        /*0068*/ 	.dword	_ZN39_INTERNAL_3eb63a79_4_k_cu_139b6bb4_39054cute1_E
	.align		8
        /*0070*/ 	.dword	$str$25
	.align		8
        /*0078*/ 	.dword	$str$26
	.align		8
        /*0080*/ 	.dword	$str$27
	.align		8
        /*0088*/ 	.dword	$str$28


//--------------------- .text._ZN7cutlass13device_kernelINS_4gemm6kernel13GemmUniversalIN4cute5tupleIJiiiiEEENS1_10collective13CollectiveMmaINS1_35MainloopSm100TmaUmmaWarpSpecializedILi6ELi2ELi4ENS5_IJNS4_1CILi1EEESB_SB_EEEEENS5_IJNSA_ILi128EEESE_NSA_ILi64EEEEEENS_6half_tENS5_IJlSB_lEEESH_SI_NS4_8TiledMMAINS4_8MMA_AtomIJNS4_20SM100_MMA_F16BF16_SSISH_SH_fLi128ELi128ELNS4_4UMMA5MajorE0ELSN_0ELNSM_7ScaleInE0ELSO_0EEEEEENS4_6LayoutISC_NS5_IJNSA_ILi0EEESS_SS_EEEEENS5_IJNS4_10UnderscoreESV_SV_EEEEENS4_13SM90_TMA_LOADENS4_14ComposedLayoutINS4_7SwizzleILi3ELi4ELi3EEENS4_18smem_ptr_flag_bitsILi16EEENSR_INS5_IJNSA_ILi8EEESF_EEENS5_IJSF_SB_EEEEEEEvNS4_8identityESY_S18_vS19_EENS_8epilogue10collective18CollectiveEpilogueINS1B_23Sm100TmaWarpSpecializedILi4ELi2ELi32ELb1ELb0EEEJSG_NS5_IJNSR_ISE_SB_EENSR_INSA_ILi32EEESB_EEEEESH_SI_SH_SI_NS1B_6fusion15FusionCallbacksIS1F_NS1K_17LinearCombinationISH_fSH_fLNS_15FloatRoundStyleE2EEESG_S1J_JEEENS4_5SM1004TMEM4LOAD26SM100_TMEM_LOAD_32dp32b32xESY_NSZ_INS10_ILi2ELi4ELi3EEES13_NSR_INS5_IJS14_S1H_EEENS5_IJS1H_SB_EEEEEEENS4_39AutoVectorizingCopyWithAssumedAlignmentILi128EEENS4_14SM90_TMA_STOREES1Y_S20_S20_EEEvvEEEEvNT_6ParamsE --------------------------
	.section	.text._ZN7cutlass13device_kernelINS_4gemm6kernel13GemmUniversalIN4cute5tupleIJiiiiEEENS1_10collective13CollectiveMmaINS1_35MainloopSm100TmaUmmaWarpSpecializedILi6ELi2ELi4ENS5_IJNS4_1CILi1EEESB_SB_EEEEENS5_IJNSA_ILi128EEESE_NSA_ILi64EEEEEENS_6half_tENS5_IJlSB_lEEESH_SI_NS4_8TiledMMAINS4_8MMA_AtomIJNS4_20SM100_MMA_F16BF16_SSISH_SH_fLi128ELi128ELNS4_4UMMA5MajorE0ELSN_0ELNSM_7ScaleInE0ELSO_0EEEEEENS4_6LayoutISC_NS5_IJNSA_ILi0EEESS_SS_EEEEENS5_IJNS4_10UnderscoreESV_SV_EEEEENS4_13SM90_TMA_LOADENS4_14ComposedLayoutINS4_7SwizzleILi3ELi4ELi3EEENS4_18smem_ptr_flag_bitsILi16EEENSR_INS5_IJNSA_ILi8EEESF_EEENS5_IJSF_SB_EEEEEEEvNS4_8identityESY_S18_vS19_EENS_8epilogue10collective18CollectiveEpilogueINS1B_23Sm100TmaWarpSpecializedILi4ELi2ELi32ELb1ELb0EEEJSG_NS5_IJNSR_ISE_SB_EENSR_INSA_ILi32EEESB_EEEEESH_SI_SH_SI_NS1B_6fusion15FusionCallbacksIS1F_NS1K_17LinearCombinationISH_fSH_fLNS_15FloatRoundStyleE2EEESG_S1J_JEEENS4_5SM1004TMEM4LOAD26SM100_TMEM_LOAD_32dp32b32xESY_NSZ_INS10_ILi2ELi4ELi3EEES13_NSR_INS5_IJS14_S1H_EEENS5_IJS1H_SB_EEEEEEENS4_39AutoVectorizingCopyWithAssumedAlignmentILi128EEENS4_14SM90_TMA_STOREES1Y_S20_S20_EEEvvEEEEvNT_6ParamsE,"ax",@progbits
	.align	128
.text._ZN7cutlass13device_kernelINS_4gemm6kernel13GemmUniversalIN4cute5tupleIJiiiiEEENS1_10collective13CollectiveMmaINS1_35MainloopSm100TmaUmmaWarpSpecializedILi6ELi2ELi4ENS5_IJNS4_1CILi1EEESB_SB_EEEEENS5_IJNSA_ILi128EEESE_NSA_ILi64EEEEEENS_6half_tENS5_IJlSB_lEEESH_SI_NS4_8TiledMMAINS4_8MMA_AtomIJNS4_20SM100_MMA_F16BF16_SSISH_SH_fLi128ELi128ELNS4_4UMMA5MajorE0ELSN_0ELNSM_7ScaleInE0ELSO_0EEEEEENS4_6LayoutISC_NS5_IJNSA_ILi0EEESS_SS_EEEEENS5_IJNS4_10UnderscoreESV_SV_EEEEENS4_13SM90_TMA_LOADENS4_14ComposedLayoutINS4_7SwizzleILi3ELi4ELi3EEENS4_18smem_ptr_flag_bitsILi16EEENSR_INS5_IJNSA_ILi8EEESF_EEENS5_IJSF_SB_EEEEEEEvNS4_8identityESY_S18_vS19_EENS_8epilogue10collective18CollectiveEpilogueINS1B_23Sm100TmaWarpSpecializedILi4ELi2ELi32ELb1ELb0EEEJSG_NS5_IJNSR_ISE_SB_EENSR_INSA_ILi32EEESB_EEEEESH_SI_SH_SI_NS1B_6fusion15FusionCallbacksIS1F_NS1K_17LinearCombinationISH_fSH_fLNS_15FloatRoundStyleE2EEESG_S1J_JEEENS4_5SM1004TMEM4LOAD26SM100_TMEM_LOAD_32dp32b32xESY_NSZ_INS10_ILi2ELi4ELi3EEES13_NSR_INS5_IJS14_S1H_EEENS5_IJS1H_SB_EEEEEEENS4_39AutoVectorizingCopyWithAssumedAlignmentILi128EEENS4_14SM90_TMA_STOREES1Y_S20_S20_EEEvvEEEEvNT_6ParamsE:
        .type           _ZN7cutlass13device_kernelINS_4gemm6kernel13GemmUniversalIN4cute5tupleIJiiiiEEENS1_10collective13CollectiveMmaINS1_35MainloopSm100TmaUmmaWarpSpecializedILi6ELi2ELi4ENS5_IJNS4_1CILi1EEESB_SB_EEEEENS5_IJNSA_ILi128EEESE_NSA_ILi64EEEEEENS_6half_tENS5_IJlSB_lEEESH_SI_NS4_8TiledMMAINS4_8MMA_AtomIJNS4_20SM100_MMA_F16BF16_SSISH_SH_fLi128ELi128ELNS4_4UMMA5MajorE0ELSN_0ELNSM_7ScaleInE0ELSO_0EEEEEENS4_6LayoutISC_NS5_IJNSA_ILi0EEESS_SS_EEEEENS5_IJNS4_10UnderscoreESV_SV_EEEEENS4_13SM90_TMA_LOADENS4_14ComposedLayoutINS4_7SwizzleILi3ELi4ELi3EEENS4_18smem_ptr_flag_bitsILi16EEENSR_INS5_IJNSA_ILi8EEESF_EEENS5_IJSF_SB_EEEEEEEvNS4_8identityESY_S18_vS19_EENS_8epilogue10collective18CollectiveEpilogueINS1B_23Sm100TmaWarpSpecializedILi4ELi2ELi32ELb1ELb0EEEJSG_NS5_IJNSR_ISE_SB_EENSR_INSA_ILi32EEESB_EEEEESH_SI_SH_SI_NS1B_6fusion15FusionCallbacksIS1F_NS1K_17LinearCombinationISH_fSH_fLNS_15FloatRoundStyleE2EEESG_S1J_JEEENS4_5SM1004TMEM4LOAD26SM100_TMEM_LOAD_32dp32b32xESY_NSZ_INS10_ILi2ELi4ELi3EEES13_NSR_INS5_IJS14_S1H_EEENS5_IJS1H_SB_EEEEEEENS4_39AutoVectorizingCopyWithAssumedAlignmentILi128EEENS4_14SM90_TMA_STOREES1Y_S20_S20_EEEvvEEEEvNT_6ParamsE,@function
        .size           _ZN7cutlass13device_kernelINS_4gemm6kernel13GemmUniversalIN4cute5tupleIJiiiiEEENS1_10collective13CollectiveMmaINS1_35MainloopSm100TmaUmmaWarpSpecializedILi6ELi2ELi4ENS5_IJNS4_1CILi1EEESB_SB_EEEEENS5_IJNSA_ILi128EEESE_NSA_ILi64EEEEEENS_6half_tENS5_IJlSB_lEEESH_SI_NS4_8TiledMMAINS4_8MMA_AtomIJNS4_20SM100_MMA_F16BF16_SSISH_SH_fLi128ELi128ELNS4_4UMMA5MajorE0ELSN_0ELNSM_7ScaleInE0ELSO_0EEEEEENS4_6LayoutISC_NS5_IJNSA_ILi0EEESS_SS_EEEEENS5_IJNS4_10UnderscoreESV_SV_EEEEENS4_13SM90_TMA_LOADENS4_14ComposedLayoutINS4_7SwizzleILi3ELi4ELi3EEENS4_18smem_ptr_flag_bitsILi16EEENSR_INS5_IJNSA_ILi8EEESF_EEENS5_IJSF_SB_EEEEEEEvNS4_8identityESY_S18_vS19_EENS_8epilogue10collective18CollectiveEpilogueINS1B_23Sm100TmaWarpSpecializedILi4ELi2ELi32ELb1ELb0EEEJSG_NS5_IJNSR_ISE_SB_EENSR_INSA_ILi32EEESB_EEEEESH_SI_SH_SI_NS1B_6fusion15FusionCallbacksIS1F_NS1K_17LinearCombinationISH_fSH_fLNS_15FloatRoundStyleE2EEESG_S1J_JEEENS4_5SM1004TMEM4LOAD26SM100_TMEM_LOAD_32dp32b32xESY_NSZ_INS10_ILi2ELi4ELi3EEES13_NSR_INS5_IJS14_S1H_EEENS5_IJS1H_SB_EEEEEEENS4_39AutoVectorizingCopyWithAssumedAlignmentILi128EEENS4_14SM90_TMA_STOREES1Y_S20_S20_EEEvvEEEEvNT_6ParamsE,(.L_x_182 - _ZN7cutlass13device_kernelINS_4gemm6kernel13GemmUniversalIN4cute5tupleIJiiiiEEENS1_10collective13CollectiveMmaINS1_35MainloopSm100TmaUmmaWarpSpecializedILi6ELi2ELi4ENS5_IJNS4_1CILi1EEESB_SB_EEEEENS5_IJNSA_ILi128EEESE_NSA_ILi64EEEEEENS_6half_tENS5_IJlSB_lEEESH_SI_NS4_8TiledMMAINS4_8MMA_AtomIJNS4_20SM100_MMA_F16BF16_SSISH_SH_fLi128ELi128ELNS4_4UMMA5MajorE0ELSN_0ELNSM_7ScaleInE0ELSO_0EEEEEENS4_6LayoutISC_NS5_IJNSA_ILi0EEESS_SS_EEEEENS5_IJNS4_10UnderscoreESV_SV_EEEEENS4_13SM90_TMA_LOADENS4_14ComposedLayoutINS4_7SwizzleILi3ELi4ELi3EEENS4_18smem_ptr_flag_bitsILi16EEENSR_INS5_IJNSA_ILi8EEESF_EEENS5_IJSF_SB_EEEEEEEvNS4_8identityESY_S18_vS19_EENS_8epilogue10collective18CollectiveEpilogueINS1B_23Sm100TmaWarpSpecializedILi4ELi2ELi32ELb1ELb0EEEJSG_NS5_IJNSR_ISE_SB_EENSR_INSA_ILi32EEESB_EEEEESH_SI_SH_SI_NS1B_6fusion15FusionCallbacksIS1F_NS1K_17LinearCombinationISH_fSH_fLNS_15FloatRoundStyleE2EEESG_S1J_JEEENS4_5SM1004TMEM4LOAD26SM100_TMEM_LOAD_32dp32b32xESY_NSZ_INS10_ILi2ELi4ELi3EEES13_NSR_INS5_IJS14_S1H_EEENS5_IJS1H_SB_EEEEEEENS4_39AutoVectorizingCopyWithAssumedAlignmentILi128EEENS4_14SM90_TMA_STOREES1Y_S20_S20_EEEvvEEEEvNT_6ParamsE)
        .other          _ZN7cutlass13device_kernelINS_4gemm6kernel13GemmUniversalIN4cute5tupleIJiiiiEEENS1_10collective13CollectiveMmaINS1_35MainloopSm100TmaUmmaWarpSpecializedILi6ELi2ELi4ENS5_IJNS4_1CILi1EEESB_SB_EEEEENS5_IJNSA_ILi128EEESE_NSA_ILi64EEEEEENS_6half_tENS5_IJlSB_lEEESH_SI_NS4_8TiledMMAINS4_8MMA_AtomIJNS4_20SM100_MMA_F16BF16_SSISH_SH_fLi128ELi128ELNS4_4UMMA5MajorE0ELSN_0ELNSM_7ScaleInE0ELSO_0EEEEEENS4_6LayoutISC_NS5_IJNSA_ILi0EEESS_SS_EEEEENS5_IJNS4_10UnderscoreESV_SV_EEEEENS4_13SM90_TMA_LOADENS4_14ComposedLayoutINS4_7SwizzleILi3ELi4ELi3EEENS4_18smem_ptr_flag_bitsILi16EEENSR_INS5_IJNSA_ILi8EEESF_EEENS5_IJSF_SB_EEEEEEEvNS4_8identityESY_S18_vS19_EENS_8epilogue10collective18CollectiveEpilogueINS1B_23Sm100TmaWarpSpecializedILi4ELi2ELi32ELb1ELb0EEEJSG_NS5_IJNSR_ISE_SB_EENSR_INSA_ILi32EEESB_EEEEESH_SI_SH_SI_NS1B_6fusion15FusionCallbacksIS1F_NS1K_17LinearCombinationISH_fSH_fLNS_15FloatRoundStyleE2EEESG_S1J_JEEENS4_5SM1004TMEM4LOAD26SM100_TMEM_LOAD_32dp32b32xESY_NSZ_INS10_ILi2ELi4ELi3EEES13_NSR_INS5_IJS14_S1H_EEENS5_IJS1H_SB_EEEEEEENS4_39AutoVectorizingCopyWithAssumedAlignmentILi128EEENS4_14SM90_TMA_STOREES1Y_S20_S20_EEEvvEEEEvNT_6ParamsE,@"STO_CUDA_ENTRY STV_DEFAULT"
_ZN7cutlass13device_kernelINS_4gemm6kernel13GemmUniversalIN4cute5tupleIJiiiiEEENS1_10collective13CollectiveMmaINS1_35MainloopSm100TmaUmmaWarpSpecializedILi6ELi2ELi4ENS5_IJNS4_1CILi1EEESB_SB_EEEEENS5_IJNSA_ILi128EEESE_NSA_ILi64EEEEEENS_6half_tENS5_IJlSB_lEEESH_SI_NS4_8TiledMMAINS4_8MMA_AtomIJNS4_20SM100_MMA_F16BF16_SSISH_SH_fLi128ELi128ELNS4_4UMMA5MajorE0ELSN_0ELNSM_7ScaleInE0ELSO_0EEEEEENS4_6LayoutISC_NS5_IJNSA_ILi0EEESS_SS_EEEEENS5_IJNS4_10UnderscoreESV_SV_EEEEENS4_13SM90_TMA_LOADENS4_14ComposedLayoutINS4_7SwizzleILi3ELi4ELi3EEENS4_18smem_ptr_flag_bitsILi16EEENSR_INS5_IJNSA_ILi8EEESF_EEENS5_IJSF_SB_EEEEEEEvNS4_8identityESY_S18_vS19_EENS_8epilogue10collective18CollectiveEpilogueINS1B_23Sm100TmaWarpSpecializedILi4ELi2ELi32ELb1ELb0EEEJSG_NS5_IJNSR_ISE_SB_EENSR_INSA_ILi32EEESB_EEEEESH_SI_SH_SI_NS1B_6fusion15FusionCallbacksIS1F_NS1K_17LinearCombinationISH_fSH_fLNS_15FloatRoundStyleE2EEESG_S1J_JEEENS4_5SM1004TMEM4LOAD26SM100_TMEM_LOAD_32dp32b32xESY_NSZ_INS10_ILi2ELi4ELi3EEES13_NSR_INS5_IJS14_S1H_EEENS5_IJS1H_SB_EEEEEEENS4_39AutoVectorizingCopyWithAssumedAlignmentILi128EEENS4_14SM90_TMA_STOREES1Y_S20_S20_EEEvvEEEEvNT_6ParamsE:
[----:B------:R-:W1:Y:S01]  /*0000*/  LDC R1, c[0x0][0x37c] ;  /* 0x0000df00ff017b82 */ /* 0x000e620000000800 */
[----:B------:R-:W2:Y:S01]  /*0010*/  S2R R101, SR_TID.X ;  /* 0x0000000000657919 */ /* 0x000ea20000002100 */
[----:B------:R-:W3:Y:S01]  /*0020*/  LDCU.64 UR4, c[0x0][0x890] ;  /* 0x00011200ff0477ac */ /* 0x000ee20008000a00 */
[----:B------:R-:W-:Y:S02]  /*0030*/  PRMT R88, RZ, 0x7610, R88 ;  /* 0x00007610ff587816 */ /* 0x000fe40000000058 */
[----:B------:R-:W-:Y:S01]  /*0040*/  ELECT P5, URZ, PT ;  /* 0x0000000000ff782f */ /* 0x000fe200038a0000 */
[----:B------:R-:W4:Y:S01]  /*0050*/  LDCU.64 UR46, c[0x0][0x358] ;  /* 0x00006b00ff2e77ac */ /* 0x000f220008000a00 */
[----:B---3--:R-:W-:-:S04]  /*0060*/  UISETP.NE.U32.AND UP0, UPT, UR4, URZ, UPT ;  /* 0x000000ff0400728c */ /* 0x008fc8000bf05070 */
[----:B------:R-:W-:Y:S01]  /*0070*/  UISETP.NE.AND.EX UP0, UPT, UR5, URZ, UPT, UP0 ;  /* 0x000000ff0500728c */ /* 0x000fe2000bf05300 */
[----:B--2---:R-:W-:-:S05]  /*0080*/  SHF.R.U32.HI R92, RZ, 0x5, R101 ;  /* 0x00000005ff5c7819 */ /* 0x004fca0000011665 */
[----:B------:R-:W2:Y:S02]  /*0090*/  SHFL.IDX PT, R0, R92, RZ, 0x1f ;  /* 0x00001fff5c007589 */ /* 0x000ea400000e0000 */
[----:B--2---:R-:W-:Y:S01]  /*00a0*/  R2UR UR8, R0 ;  /* 0x00000000000872ca */ /* 0x004fe200000e0000 */
[----:B-1--4-:R-:W-:-:S14]  /*00b0*/  BRA.U UP0, `(.L_x_0) ;  /* 0x00000001002c7547 */ /* 0x012fdc000b800000 */
[----:B------:R-:W1:Y:S02]  /*00c0*/  LDCU.64 UR6, c[0x0][0x888] ;  /* 0x00011100ff0677ac */ /* 0x000e640008000a00 */
[----:B-1----:R-:W-:-:S04]  /*00d0*/  UISETP.NE.U32.AND UP0, UPT, UR6, URZ, UPT ;  /* 0x000000ff0600728c */ /* 0x002fc8000bf05070 */
[----:B------:R-:W-:-:S09]  /*00e0*/  UISETP.NE.AND.EX UP0, UPT, UR7, URZ, UPT, UP0 ;  /* 0x000000ff0700728c */ /* 0x000fd2000bf05300 */
[----:B------:R-:W-:Y:S05]  /*00f0*/  BRA.U !UP0, `(.L_x_1) ;  /* 0x0000000108107547 */ /* 0x000fea000b800000 */
[----:B------:R-:W1:Y:S02]  /*0100*/  LDC.64 R2, c[0x0][0x888] ;  /* 0x00022200ff027b82 */ /* 0x000e640000000a00 */
[----:B-1----:R1:W5:Y:S01]  /*0110*/  LDG.E R49, desc[UR46][R2.64] ;  /* 0x0000002e02317981 */ /* 0x002362000c1e1900 */
[----:B------:R-:W-:Y:S01]  /*0120*/  HFMA2 R88, -RZ, RZ, 0, 5.9604644775390625e-08 ;  /* 0x00000001ff587431 */ /* 0x000fe200000001ff */
[----:B------:R-:W-:Y:S05]  /*0130*/  BRA `(.L_x_0) ;  /* 0x00000000000c7947 */ /* 0x000fea0003800000 */
.L_x_1:
[----:B------:R-:W1:Y:S01]  /*0140*/  LDCU UR6, c[0x0][0x880] ;  /* 0x00011000ff0677ac */ /* 0x000e620008000800 */
[----:B------:R-:W-:Y:S01]  /*0150*/  HFMA2 R88, -RZ, RZ, 0, 5.9604644775390625e-08 ;  /* 0x00000001ff587431 */ /* 0x000fe200000001ff */
[----:B-1----:R-:W-:-:S07]  /*0160*/  MOV R49, UR6 ;  /* 0x0000000600317c02 */ /* 0x002fce0008000f00 */
.L_x_0:
[----:B------:R-:W2:Y:S02]  /*0170*/  LDCU.64 UR6, c[0x0][0x8b0] ;  /* 0x00011600ff0677ac */ /* 0x000ea40008000a00 */
[----:B--2---:R-:W-:-:S04]  /*0180*/  UISETP.NE.U32.AND UP0, UPT, UR6, URZ, UPT ;  /* 0x000000ff0600728c */ /* 0x004fc8000bf05070 */
[----:B------:R-:W-:-:S09]  /*0190*/  UISETP.NE.AND.EX UP0, UPT, UR7, URZ, UPT, UP0 ;  /* 0x000000ff0700728c */ /* 0x000fd2000bf05300 */
[----:B------:R-:W-:Y:S05]  /*01a0*/  BRA.U UP0, `(.L_x_2) ;  /* 0x0000000100247547 */ /* 0x000fea000b800000 */
[----:B------:R-:W2:Y:S02]  /*01b0*/  LDCU.64 UR6, c[0x0][0x8a8] ;  /* 0x00011500ff0677ac */ /* 0x000ea40008000a00 */
[----:B--2---:R-:W-:-:S04]  /*01c0*/  UISETP.NE.U32.AND UP0, UPT, UR6, URZ, UPT ;  /* 0x000000ff0600728c */ /* 0x004fc8000bf05070 */
[----:B------:R-:W-:-:S09]  /*01d0*/  UISETP.NE.AND.EX UP0, UPT, UR7, URZ, UPT, UP0 ;  /* 0x000000ff0700728c */ /* 0x000fd2000bf05300 */
[----:B------:R-:W-:Y:S05]  /*01e0*/  BRA.U !UP0, `(.L_x_3) ;  /* 0x00000001080c7547 */ /* 0x000fea000b800000 */
[----:B-1----:R-:W1:Y:S02]  /*01f0*/  LDC.64 R2, c[0x0][0x8a8] ;  /* 0x00022a00ff027b82 */ /* 0x002e640000000a00 */
[----:B-1----:R2:W5:Y:S01]  /*0200*/  LDG.E R47, desc[UR46][R2.64] ;  /* 0x0000002e022f7981 */ /* 0x002562000c1e1900 */
[----:B------:R-:W-:Y:S05]  /*0210*/  BRA `(.L_x_2) ;  /* 0x0000000000087947 */ /* 0x000fea0003800000 */
.L_x_3:
[----:B------:R-:W2:Y:S02]  /*0220*/  LDCU UR6, c[0x0][0x8a0] ;  /* 0x00011400ff0677ac */ /* 0x000ea40008000800 */
[----:B--2---:R-:W-:Y:S02]  /*0230*/  MOV R47, UR6 ;  /* 0x00000006002f7c02 */ /* 0x004fe40008000f00 */
.L_x_2:
[----:B------:R-:W-:Y:S01]  /*0240*/  IMAD.U32 R0, RZ, RZ, UR8 ;  /* 0x00000008ff007e24 */ /* 0x000fe2000f8e00ff */
[----:B------:R-:W-:Y:S04]  /*0250*/  BSSY.RECONVERGENT B0, `(.L_x_4) ;  /* 0x000000c000007945 */ /* 0x000fe80003800200 */
[C---:B------:R-:W-:Y:S02]  /*0260*/  ISETP.NE.OR P1, PT, R0.reuse, 0x1, !P5 ;  /* 0x000000010000780c */ /* 0x040fe40006f25670 */
[----:B------:R-:W-:-:S11]  /*0270*/  ISETP.NE.OR P0, PT, R0, 0x3, !P5 ;  /* 0x000000030000780c */ /* 0x000fd60006f05670 */
[----:B------:R-:W-:Y:S05]  /*0280*/  @P1 BRA `(.L_x_5) ;  /* 0x0000000000201947 */ /* 0x000fea0003800000 */
[----:B------:R-:W3:Y:S02]  /*0290*/  LDCU.64 UR6, c[0x0][0x348] ;  /* 0x00006900ff0677ac */ /* 0x000ee40008000a00 */
[----:B---3--:R-:W-:Y:S02]  /*02a0*/  UIADD3 UR10, UP1, UPT, UR6, 0x80, URZ ;  /* 0x00000080060a7890 */ /* 0x008fe4000ff3e0ff */
[----:B------:R-:W-:Y:S02]  /*02b0*/  UIADD3 UR6, UP0, UPT, UR6, 0x180, URZ ;  /* 0x0000018006067890 */ /* 0x000fe4000ff1e0ff */
[----:B------:R-:W-:Y:S02]  /*02c0*/  UIADD3.X UR11, UPT, UPT, URZ, UR7, URZ, UP1, !UPT ;  /* 0x00000007ff0b7290 */ /* 0x000fe40008ffe4ff */
[----:B------:R-:W-:-:S07]  /*02d0*/  UIADD3.X UR7, UPT, UPT, URZ, UR7, URZ, UP0, !UPT ;  /* 0x00000007ff077290 */ /* 0x000fce00087fe4ff */
[----:B------:R3:W-:Y:S02]  /*02e0*/  UTMACCTL.PF [UR10] ;  /* 0x000000000a0079b9 */ /* 0x0007e40008040000 */
[----:B------:R3:W-:Y:S02]  /*02f0*/  UTMACCTL.PF [UR6] ;  /* 0x00000000060079b9 */ /* 0x0007e40008040000 */
[----:B---3--:R-:W-:Y:S01]  /*0300*/  NOP ;  /* 0x0000000000007918 */ /* 0x008fe20000000000 */
.L_x_5:
[----:B------:R-:W-:Y:S05]  /*0310*/  BSYNC.RECONVERGENT B0 ;  /* 0x0000000000007941 */ /* 0x000fea0003800200 */
.L_x_4:
[----:B------:R-:W-:Y:S04]  /*0320*/  BSSY.RECONVERGENT B0, `(.L_x_6) ;  /* 0x000000a000007945 */ /* 0x000fe80003800200 */
        /* <DEDUP_REMOVED lines=9> */
.L_x_7:
[----:B------:R-:W-:Y:S05]  /*03c0*/  BSYNC.RECONVERGENT B0 ;  /* 0x0000000000007941 */ /* 0x000fea0003800200 */
.L_x_6:
[----:B------:R-:W3:Y:S01]  /*03d0*/  LDCU.64 UR6, c[0x0][0x888] ;  /* 0x00011100ff0677ac */ /* 0x000ee20008000a00 */
[----:B------:R-:W-:Y:S02]  /*03e0*/  UISETP.EQ.U32.AND UP1, UPT, UR4, URZ, UPT ;  /* 0x000000ff0400728c */ /* 0x000fe4000bf22070 */
[----:B------:R-:W-:Y:S02]  /*03f0*/  UPLOP3.LUT UP2, UPT, UPT, UPT, UPT, 0x80, 0x8 ;  /* 0x000000000008789c */ /* 0x000fe40003f4f070 */
[----:B---3--:R-:W-:-:S04]  /*0400*/  UISETP.NE.U32.AND UP0, UPT, UR6, URZ, UPT ;  /* 0x000000ff0600728c */ /* 0x008fc8000bf05070 */
[----:B------:R-:W-:-:S04]  /*0410*/  UISETP.NE.AND.EX UP0, UPT, UR7, URZ, UPT, UP0 ;  /* 0x000000ff0700728c */ /* 0x000fc8000bf05300 */
[----:B------:R-:W-:-:S04]  /*0420*/  UISETP.EQ.OR.EX UP3, UPT, UR5, URZ, !UP0, UP1 ;  /* 0x000000ff0500728c */ /* 0x000fc8000c762710 */
[----:B------:R-:W-:-:S05]  /*0430*/  UP2UR UR50, UPR, URZ, 0x8 ;  /* 0x00000008ff327883 */ /* 0x000fca0008000000 */
[----:B------:R-:W-:Y:S07]  /*0440*/  BRA.U !UP3, `(.L_x_8) ;  /* 0x000000010b207547 */ /* 0x000fee000b800000 */
[----:B------:R-:W-:Y:S01]  /*0450*/  UISETP.NE.U32.AND UP2, UPT, UR4, URZ, UPT ;  /* 0x000000ff0400728c */ /* 0x000fe2000bf45070 */
[----:B-----5:R-:W-:Y:S01]  /*0460*/  FSETP.NEU.AND P0, PT, R49, RZ, PT ;  /* 0x000000ff3100720b */ /* 0x020fe20003f0d000 */
[----:B------:R-:W-:Y:S02]  /*0470*/  USEL UR4, URZ, 0xffffffff, UP0 ;  /* 0xffffffffff047887 */ /* 0x000fe40008000000 */
[----:B------:R-:W-:-:S10]  /*0480*/  UISETP.NE.AND.EX UP2, UPT, UR5, URZ, UPT, UP2 ;  /* 0x000000ff0500728c */ /* 0x000fd4000bf45320 */
[----:B------:R-:W-:Y:S01]  /*0490*/  VOTEU.ANY UP1, P0 ;  /* 0x0000000000ff7886 */ /* 0x000fe20000020100 */
[----:B------:R-:W-:-:S04]  /*04a0*/  @!UP2 USEL UR4, URZ, 0xffffffff, UP1 ;  /* 0xffffffffff04a887 */ /* 0x000fc80008800000 */
[----:B------:R-:W-:-:S04]  /*04b0*/  ULOP3.LUT UR4, UR4, 0x1, URZ, 0xc0, !UPT ;  /* 0x0000000104047892 */ /* 0x000fc8000f8ec0ff */
[----:B------:R-:W-:-:S11]  /*04c0*/  UISETP.NE.U32.AND UP2, UPT, UR4, 0x1, UPT ;  /* 0x000000010400788c */ /* 0x000fd6000bf45070 */
.L_x_8:
[----:B-12---:R-:W1:Y:S01]  /*04d0*/  SHFL.IDX PT, R2, R92, RZ, 0x1f ;  /* 0x00001fff5c027589 */ /* 0x006e6200000e0000 */
[----:B------:R-:W-:-:S04]  /*04e0*/  UISETP.NE.AND UP1, UPT, UR8, 0x2, UPT ;  /* 0x000000020800788c */ /* 0x000fc8000bf25270 */
[----:B------:R-:W-:Y:S01]  /*04f0*/  USEL UR6, URZ, 0x1, UP1 ;  /* 0x00000001ff067887 */ /* 0x000fe20008800000 */
[----:B-1----:R-:W-:-:S13]  /*0500*/  ISETP.NE.AND P0, PT, R2, RZ, PT ;  /* 0x000000ff0200720c */ /* 0x002fda0003f05270 */
[----:B------:R-:W-:Y:S05]  /*0510*/  @P0 BRA `(.L_x_9) ;  /* 0x0000000000580947 */ /* 0x000fea0003800000 */
[----:B------:R-:W1:Y:S01]  /*0520*/  S2UR UR5, SR_CgaCtaId ;  /* 0x00000000000579c3 */ /* 0x000e620000008800 */
[----:B------:R-:W-:Y:S01]  /*0530*/  UMOV UR7, 0x400 ;  /* 0x0000040000077882 */ /* 0x000fe20000000000 */
[----:B------:R-:W-:Y:S01]  /*0540*/  UMOV UR4, 0x1 ;  /* 0x0000000100047882 */ /* 0x000fe20000000000 */
[----:B------:R-:W-:Y:S01]  /*0550*/  ELECT P0, URZ, PT ;  /* 0x0000000000ff782f */ /* 0x000fe20003800000 */
[----:B------:R-:W-:-:S04]  /*0560*/  UIADD3 UR10, UPT, UPT, -UR4, 0x100000, URZ ;  /* 0x00100000040a7890 */ /* 0x000fc8000fffe1ff */
[----:B------:R-:W-:Y:S02]  /*0570*/  USHF.L.U32 UR11, UR10, 0xb, URZ ;  /* 0x0000000b0a0b7899 */ /* 0x000fe400080006ff */
[----:B------:R-:W-:Y:S02]  /*0580*/  USHF.L.U32 UR10, UR10, 0x1, URZ ;  /* 0x000000010a0a7899 */ /* 0x000fe400080006ff */
[----:B-1----:R-:W-:Y:S01]  /*0590*/  ULEA UR5, UR5, UR7, 0x18 ;  /* 0x0000000705057291 */ /* 0x002fe2000f8ec0ff */
[----:B------:R-:W1:Y:S11]  /*05a0*/  FENCE.VIEW.ASYNC.S ;  /* 0x00000000000073c6 */ /* 0x000e760000000000 */
[----:B-1----:R1:W2:Y:S01]  /*05b0*/  SYNCS.EXCH.64 URZ, [UR5], UR10 ;  /* 0x0000000a05ff75b2 */ /* 0x0022a20008000100 */
[----:B------:R1:W3:Y:S01]  /*05c0*/  SYNCS.EXCH.64 URZ, [UR5+0x30], UR10 ;  /* 0x0000300a05ff75b2 */ /* 0x0002e20008000100 */
[----:B------:R1:W4:Y:S01]  /*05d0*/  SYNCS.EXCH.64 URZ, [UR5+0x8], UR10 ;  /* 0x0000080a05ff75b2 */ /* 0x0003220008000100 */
[----:B------:R1:W1:Y:S01]  /*05e0*/  SYNCS.EXCH.64 URZ, [UR5+0x38], UR10 ;  /* 0x0000380a05ff75b2 */ /* 0x0002620008000100 */
        /* <DEDUP_REMOVED lines=8> */
[----:B------:R-:W-:Y:S01]  /*0670*/  NOP ;  /* 0x0000000000007918 */ /* 0x000fe20000000000 */
.L_x_9:
[----:B------:R-:W2:Y:S01]  /*0680*/  SHFL.IDX PT, R2, R92, RZ, 0x1f ;  /* 0x00001fff5c027589 */ /* 0x000ea200000e0000 */
[----:B------:R-:W-:Y:S01]  /*0690*/  NOP ;  /* 0x0000000000007918 */ /* 0x000fe20000000000 */
[----:B--2---:R-:W-:-:S13]  /*06a0*/  ISETP.NE.AND P0, PT, R2, 0x1, PT ;  /* 0x000000010200780c */ /* 0x004fda0003f05270 */
[----:B------:R-:W-:Y:S05]  /*06b0*/  @P0 BRA `(.L_x_10) ;  /* 0x0000000000580947 */ /* 0x000fea0003800000 */
[----:B------:R-:W2:Y:S01]  /*06c0*/  S2UR UR7, SR_CgaCtaId ;  /* 0x00000000000779c3 */ /* 0x000ea20000008800 */
[----:B------:R-:W-:Y:S01]  /*06d0*/  UMOV UR9, 0x400 ;  /* 0x0000040000097882 */ /* 0x000fe20000000000 */
[----:B-1----:R-:W-:Y:S01]  /*06e0*/  UMOV UR5, 0x20 ;  /* 0x0000002000057882 */ /* 0x002fe20000000000 */
[----:B------:R-:W-:Y:S01]  /*06f0*/  UMOV UR4, 0x80 ;  /* 0x0000008000047882 */ /* 0x000fe20000000000 */
[----:B------:R-:W-:-:S04]  /*0700*/  UIADD3 UR10, UPT, UPT, -UR5, 0x100000, URZ ;  /* 0x00100000050a7890 */ /* 0x000fc8000fffe1ff */
[----:B------:R-:W-:Y:S02]  /*0710*/  USHF.L.U32 UR11, UR10, 0xb, URZ ;  /* 0x0000000b0a0b7899 */ /* 0x000fe400080006ff */
[----:B------:R-:W-:Y:S02]  /*0720*/  USHF.L.U32 UR10, UR10, 0x1, URZ ;  /* 0x000000010a0a7899 */ /* 0x000fe400080006ff */
[----:B------:R-:W-:-:S04]  /*0730*/  UIADD3 UR4, UPT, UPT, -UR4, 0x100000, URZ ;  /* 0x0010000004047890 */ /* 0x000fc8000fffe1ff */
[----:B------:R-:W-:Y:S02]  /*0740*/  USHF.L.U32 UR5, UR4, 0xb, URZ ;  /* 0x0000000b04057899 */ /* 0x000fe400080006ff */
[----:B------:R-:W-:Y:S01]  /*0750*/  USHF.L.U32 UR4, UR4, 0x1, URZ ;  /* 0x0000000104047899 */ /* 0x000fe200080006ff */
[----:B------:R-:W-:Y:S01]  /*0760*/  ELECT P0, URZ, PT ;  /* 0x0000000000ff782f */ /* 0x000fe20003800000 */
[----:B--2---:R-:W-:Y:S01]  /*0770*/  ULEA UR7, UR7, UR9, 0x18 ;  /* 0x0000000907077291 */ /* 0x004fe2000f8ec0ff */
[----:B------:R-:W1:Y:S11]  /*0780*/  FENCE.VIEW.ASYNC.S ;  /* 0x00000000000073c6 */ /* 0x000e760000000000 */
[----:B-1----:R2:W1:Y:S01]  /*0790*/  SYNCS.EXCH.64 URZ, [UR7+0x60], UR10 ;  /* 0x0000600a07ff75b2 */ /* 0x0024620008000100 */
[----:B------:R2:W1:Y:S01]  /*07a0*/  SYNCS.EXCH.64 URZ, [UR7+0x80], UR4 ;  /* 0x0000800407ff75b2 */ /* 0x0004620008000100 */
[----:B------:R2:W1:Y:S01]  /*07b0*/  SYNCS.EXCH.64 URZ, [UR7+0x68], UR10 ;  /* 0x0000680a07ff75b2 */ /* 0x0004620008000100 */
[----:B------:R2:W1:Y:S01]  /*07c0*/  SYNCS.EXCH.64 URZ, [UR7+0x88], UR4 ;  /* 0x0000880407ff75b2 */ /* 0x0004620008000100 */
[----:B------:R2:W1:Y:S01]  /*07d0*/  SYNCS.EXCH.64 URZ, [UR7+0x70], UR10 ;  /* 0x0000700a07ff75b2 */ /* 0x0004620008000100 */
[----:B------:R2:W1:Y:S01]  /*07e0*/  SYNCS.EXCH.64 URZ, [UR7+0x90], UR4 ;  /* 0x0000900407ff75b2 */ /* 0x0004620008000100 */
[----:B------:R2:W1:Y:S01]  /*07f0*/  SYNCS.EXCH.64 URZ, [UR7+0x78], UR10 ;  /* 0x0000780a07ff75b2 */ /* 0x0004620008000100 */
[----:B------:R2:W1:Y:S02]  /*0800*/  SYNCS.EXCH.64 URZ, [UR7+0x98], UR4 ;  /* 0x0000980407ff75b2 */ /* 0x0004640008000100 */
[----:B--2---:R-:W-:Y:S01]  /*0810*/  NOP ;  /* 0x0000000000007918 */ /* 0x004fe20000000000 */
.L_x_10:
[----:B------:R-:W2:Y:S01]  /*0820*/  SHFL.IDX PT, R2, R92, RZ, 0x1f ;  /* 0x00001fff5c027589 */ /* 0x000ea200000e0000 */
[----:B------:R-:W-:Y:S01]  /*0830*/  NOP ;  /* 0x0000000000007918 */ /* 0x000fe20000000000 */
[----:B--2---:R-:W-:-:S13]  /*0840*/  ISETP.NE.AND P0, PT, R2, 0x3, PT ;  /* 0x000000030200780c */ /* 0x004fda0003f05270 */
[----:B------:R-:W-:Y:S05]  /*0850*/  @P0 BRA `(.L_x_11) ;  /* 0x0000000000300947 */ /* 0x000fea0003800000 */
[----:B-1----:R-:W1:Y:S01]  /*0860*/  S2UR UR5, SR_CgaCtaId ;  /* 0x00000000000579c3 */ /* 0x002e620000008800 */
        /* <DEDUP_REMOVED lines=8> */
[----:B-1----:R2:W1:Y:S01]  /*08f0*/  SYNCS.EXCH.64 URZ, [UR5+0xa0], UR10 ;  /* 0x0000a00a05ff75b2 */ /* 0x0024620008000100 */
[----:B------:R2:W1:Y:S02]  /*0900*/  SYNCS.EXCH.64 URZ, [UR5+0xa8], UR10 ;  /* 0x0000a80a05ff75b2 */ /* 0x0004640008000100 */
[----:B--2---:R-:W-:Y:S01]  /*0910*/  NOP ;  /* 0x0000000000007918 */ /* 0x004fe20000000000 */
.L_x_11:
[----:B------:R-:W2:Y:S01]  /*0920*/  SHFL.IDX PT, R2, R92, RZ, 0x1f ;  /* 0x00001fff5c027589 */ /* 0x000ea200000e0000 */
[----:B------:R-:W-:Y:S01]  /*0930*/  NOP ;  /* 0x0000000000007918 */ /* 0x000fe20000000000 */
[----:B--2---:R-:W-:-:S13]  /*0940*/  ISETP.NE.AND P0, PT, R2, 0x4, PT ;  /* 0x000000040200780c */ /* 0x004fda0003f05270 */
[----:B------:R-:W-:Y:S05]  /*0950*/  @P0 BRA `(.L_x_12) ;  /* 0x00000000004c0947 */ /* 0x000fea0003800000 */
[----:B-1----:R-:W1:Y:S01]  /*0960*/  S2UR UR5, SR_CgaCtaId ;  /* 0x00000000000579c3 */ /* 0x002e620000008800 */
[----:B------:R-:W-:Y:S01]  /*0970*/  UMOV UR9, 0x100 ;  /* 0x0000010000097882 */ /* 0x000fe20000000000 */
[----:B------:R-:W-:Y:S01]  /*0980*/  UMOV UR7, 0x400 ;  /* 0x0000040000077882 */ /* 0x000fe20000000000 */
[----:B------:R-:W-:Y:S01]  /*0990*/  USEL UR9, UR9, 0xe0, UP2 ;  /* 0x000000e009097887 */ /* 0x000fe20009000000 */
[----:B------:R-:W-:Y:S01]  /*09a0*/  UMOV UR4, 0x1 ;  /* 0x0000000100047882 */ /* 0x000fe20000000000 */
[----:B------:R-:W-:Y:S01]  /*09b0*/  ELECT P0, URZ, PT ;  /* 0x0000000000ff782f */ /* 0x000fe20003800000 */
[----:B------:R-:W-:-:S04]  /*09c0*/  UIADD3 UR10, UPT, UPT, -UR4, 0x100000, URZ ;  /* 0x00100000040a7890 */ /* 0x000fc8000fffe1ff */
[----:B------:R-:W-:Y:S02]  /*09d0*/  USHF.L.U32 UR11, UR10, 0xb, URZ ;  /* 0x0000000b0a0b7899 */ /* 0x000fe400080006ff */
[----:B------:R-:W-:Y:S02]  /*09e0*/  USHF.L.U32 UR10, UR10, 0x1, URZ ;  /* 0x000000010a0a7899 */ /* 0x000fe400080006ff */
[----:B------:R-:W-:-:S04]  /*09f0*/  UIADD3 UR12, UPT, UPT, -UR9, 0x100000, URZ ;  /* 0x00100000090c7890 */ /* 0x000fc8000fffe1ff */
[----:B------:R-:W-:Y:S02]  /*0a00*/  USHF.L.U32 UR13, UR12, 0xb, URZ ;  /* 0x0000000b0c0d7899 */ /* 0x000fe400080006ff */
[----:B------:R-:W-:Y:S02]  /*0a10*/  USHF.L.U32 UR12, UR12, 0x1, URZ ;  /* 0x000000010c0c7899 */ /* 0x000fe400080006ff */
[----:B-1----:R-:W-:Y:S01]  /*0a20*/  ULEA UR5, UR5, UR7, 0x18 ;  /* 0x0000000705057291 */ /* 0x002fe2000f8ec0ff */
[----:B------:R-:W1:Y:S11]  /*0a30*/  FENCE.VIEW.ASYNC.S ;  /* 0x00000000000073c6 */ /* 0x000e760000000000 */
[----:B-1----:R2:W1:Y:S01]  /*0a40*/  SYNCS.EXCH.64 URZ, [UR5+0xb0], UR10 ;  /* 0x0000b00a05ff75b2 */ /* 0x0024620008000100 */
[----:B------:R2:W1:Y:S01]  /*0a50*/  SYNCS.EXCH.64 URZ, [UR5+0xc0], UR12 ;  /* 0x0000c00c05ff75b2 */ /* 0x0004620008000100 */
[----:B------:R2:W1:Y:S01]  /*0a60*/  SYNCS.EXCH.64 URZ, [UR5+0xb8], UR10 ;  /* 0x0000b80a05ff75b2 */ /* 0x0004620008000100 */
[----:B------:R2:W1:Y:S02]  /*0a70*/  SYNCS.EXCH.64 URZ, [UR5+0xc8], UR12 ;  /* 0x0000c80c05ff75b2 */ /* 0x0004640008000100 */
[----:B--2---:R-:W-:Y:S01]  /*0a80*/  NOP ;  /* 0x0000000000007918 */ /* 0x004fe20000000000 */
.L_x_12:
        /* <DEDUP_REMOVED lines=26> */
.L_x_13:
        /* <DEDUP_REMOVED lines=18> */
.L_x_14:
[----:B-1----:R-:W1:Y:S01]  /*0d50*/  S2UR UR5, SR_CTAID.X ;  /* 0x00000000000579c3 */ /* 0x002e620000002500 */
[----:B------:R-:W-:-:S05]  /*0d60*/  CS2R.32 R87, SR_CgaSize ;  /* 0x0000000000577805 */ /* 0x000fca0000008a00 */
[----:B------:R-:W-:-:S05]  /*0d70*/  IMAD R87, R87, -0xa0, RZ ;  /* 0xffffff6057577824 */ /* 0x000fca00078e02ff */
[----:B------:R-:W-:-:S14]  /*0d80*/  R2UR UR9, R87 ;  /* 0x00000000570972ca */ /* 0x000fdc00000e0000 */
[----:B------:R-:W2:Y:S01]  /*0d90*/  LDCU UR9, c[0x0][UR9+0x2b0] ;  /* 0x00005600090977ac */ /* 0x000ea20008000800 */
[----:B------:R-:W-:Y:S01]  /*0da0*/  NOP ;  /* 0x0000000000007918 */ /* 0x000fe20000000000 */
[----:B------:R-:W-:-:S05]  /*0db0*/  CS2R.32 R87, SR_CgaSize ;  /* 0x0000000000577805 */ /* 0x000fca0000008a00 */
[----:B------:R-:W-:-:S05]  /*0dc0*/  IMAD R87, R87, -0xa0, RZ ;  /* 0xffffff6057577824 */ /* 0x000fca00078e02ff */
[----:B------:R-:W-:-:S14]  /*0dd0*/  R2UR UR7, R87 ;  /* 0x00000000570772ca */ /* 0x000fdc00000e0000 */
[----:B------:R-:W3:Y:S01]  /*0de0*/  LDCU UR7, c[0x0][UR7+0x2b4] ;  /* 0x00005680070777ac */ /* 0x000ee20008000800 */
[----:B------:R-:W4:Y:S08]  /*0df0*/  S2UR UR4, SR_CTAID.Y ;  /* 0x00000000000479c3 */ /* 0x000f300000002600 */
[----:B------:R-:W3:Y:S01]  /*0e00*/  LDC R10, c[0x0][0xb24] ;  /* 0x0002c900ff0a7b82 */ /* 0x000ee20000000800 */
[----:B-1----:R-:W-:-:S02]  /*0e10*/  I2FP.F32.U32 R87, UR5 ;  /* 0x0000000500577c45 */ /* 0x002fc40008201000 */
[----:B------:R-:W-:-:S05]  /*0e20*/  CS2R.32 R3, SR_CgaSize ;  /* 0x0000000000037805 */ /* 0x000fca0000008a00 */
[----:B------:R-:W-:-:S06]  /*0e30*/  IMAD R3, R3, -0xa0, RZ ;  /* 0xffffff6003037824 */ /* 0x000fcc00078e02ff */
[----:B------:R-:W1:Y:S01]  /*0e40*/  LDC R3, c[0x0][R3+0x2a0] ;  /* 0x0000a80003037b82 */ /* 0x000e620000000800 */
[----:B------:R-:W-:Y:S01]  /*0e50*/  MOV R15, UR5 ;  /* 0x00000005000f7c02 */ /* 0x000fe20008000f00 */
[----:B--2---:R-:W-:Y:S01]  /*0e60*/  FMUL R87, R87, UR9 ;  /* 0x0000000957577c20 */ /* 0x004fe20008400000 */
[----:B----4-:R-:W-:Y:S02]  /*0e70*/  I2FP.F32.U32 R86, UR4 ;  /* 0x0000000400567c45 */ /* 0x010fe40008201000 */
[----:B------:R-:W-:-:S05]  /*0e80*/  CS2R.32 R2, SR_CgaSize ;  /* 0x0000000000027805 */ /* 0x000fca0000008a00 */
[----:B------:R-:W-:-:S06]  /*0e90*/  IMAD R2, R2, -0xa0, RZ ;  /* 0xffffff6002027824 */ /* 0x000fcc00078e02ff */
[----:B------:R-:W2:Y:S01]  /*0ea0*/  LDC R2, c[0x0][R2+0x2a4] ;  /* 0x0000a90002027b82 */ /* 0x000ea20000000800 */
[----:B------:R-:W-:Y:S01]  /*0eb0*/  MOV R14, UR4 ;  /* 0x00000004000e7c02 */ /* 0x000fe20008000f00 */
[----:B------:R-:W4:Y:S01]  /*0ec0*/  F2I.U32.TRUNC.NTZ R87, R87 ;  /* 0x0000005700577305 */ /* 0x000f22000020f000 */
[----:B---3--:R-:W-:-:S05]  /*0ed0*/  FMUL R86, R86, UR7 ;  /* 0x0000000756567c20 */ /* 0x008fca0008400000 */
[----:B------:R-:W-:Y:S01]  /*0ee0*/  BAR.SYNC.DEFER_BLOCKING 0x0 ;  /* 0x0000000000007b1d */ /* 0x000fe20000010000 */
[----:B------:R-:W-:-:S05]  /*0ef0*/  ISETP.GE.AND P0, PT, R10, 0x1, PT ;  /* 0x000000010a00780c */ /* 0x000fca0003f06270 */
[----:B------:R-:W3:Y:S02]  /*0f00*/  F2I.U32.TRUNC.NTZ R86, R86 ;  /* 0x0000005600567305 */ /* 0x000ee4000020f000 */
[----:B------:R-:W2:Y:S01]  /*0f10*/  S2UR UR36, SR_CTAID.Z ;  /* 0x00000000002479c3 */ /* 0x000ea20000002700 */
[----:B----4-:R-:W-:-:S05]  /*0f20*/  IADD3 R87, PT, PT, -R87, RZ, RZ ;  /* 0x000000ff57577210 */ /* 0x010fca0007ffe1ff */
[----:B-1----:R-:W-:Y:S01]  /*0f30*/  IMAD R87, R3, R87, UR5 ;  /* 0x0000000503577e24 */ /* 0x002fe2000f8e0257 */
[----:B---3--:R-:W-:-:S05]  /*0f40*/  IADD3 R86, PT, PT, -R86, RZ, RZ ;  /* 0x000000ff56567210 */ /* 0x008fca0007ffe1ff */
[----:B--2---:R-:W-:Y:S01]  /*0f50*/  IMAD R86, R2, R86, UR4 ;  /* 0x0000000402567e24 */ /* 0x004fe2000f8e0256 */
[----:B------:R-:W-:Y:S06]  /*0f60*/  @!P0 BRA `(.L_x_15) ;  /* 0x0000000000b88947 */ /* 0x000fec0003800000 */
[----:B------:R-:W1:Y:S01]  /*0f70*/  LDC.64 R4, c[0x0][0xb18] ;  /* 0x0002c600ff047b82 */ /* 0x000e620000000a00 */
[----:B------:R-:W-:-:S07]  /*0f80*/  ISETP.NE.AND P0, PT, R10, 0x1, PT ;  /* 0x000000010a00780c */ /* 0x000fce0003f05270 */
[----:B------:R-:W2:Y:S08]  /*0f90*/  LDC R9, c[0x0][0xb0c] ;  /* 0x0002c300ff097b82 */ /* 0x000eb00000000800 */
[----:B------:R-:W3:Y:S08]  /*0fa0*/  LDC R12, c[0x0][0x370] ;  /* 0x0000dc00ff0c7b82 */ /* 0x000ef00000000800 */
[----:B------:R-:W4:Y:S01]  /*0fb0*/  LDC R11, c[0x0][0x374] ;  /* 0x0000dd00ff0b7b82 */ /* 0x000f220000000800 */
[----:B-1----:R-:W-:-:S07]  /*0fc0*/  ISETP.NE.AND P1, PT, R4, 0x1, PT ;  /* 0x000000010400780c */ /* 0x002fce0003f25270 */
[----:B------:R-:W3:Y:S01]  /*0fd0*/  LDC.64 R6, c[0x0][0xb10] ;  /* 0x0002c400ff067b82 */ /* 0x000ee20000000a00 */
[----:B--2---:R-:W-:-:S07]  /*0fe0*/  ISETP.NE.AND P2, PT, R9, 0x1, PT ;  /* 0x000000010900780c */ /* 0x004fce0003f45270 */
[----:B------:R-:W1:Y:S08]  /*0ff0*/  LDC R8, c[0x0][0xb20] ;  /* 0x0002c800ff087b82 */ /* 0x000e700000000800 */
[----:B------:R-:W2:Y:S01]  /*1000*/  LDC.64 R2, c[0x0][0xb28] ;  /* 0x0002ca00ff027b82 */ /* 0x000ea20000000a00 */
[----:B----4-:R-:W-:-:S04]  /*1010*/  IMAD.HI.U32 R13, R11, R5, RZ ;  /* 0x000000050b0d7227 */ /* 0x010fc800078e00ff */
[----:B------:R-:W-:-:S04]  /*1020*/  IMAD.HI.U32 R5, R14, R5, RZ ;  /* 0x000000050e057227 */ /* 0x000fc800078e00ff */
[----:B---3--:R-:W-:-:S05]  /*1030*/  IMAD.HI.U32 R16, R12, R6, RZ ;  /* 0x000000060c107227 */ /* 0x008fca00078e00ff */
[-C--:B------:R-:W-:Y:S01]  /*1040*/  @P2 SHF.R.U32.HI R12, RZ, R7.reuse, R16 ;  /* 0x00000007ff0c2219 */ /* 0x080fe20000011610 */
[----:B------:R-:W-:Y:S01]  /*1050*/  IMAD.HI.U32 R16, R15, R6, RZ ;  /* 0x000000060f107227 */ /* 0x000fe200078e00ff */
[-C--:B-1----:R-:W-:Y:S02]  /*1060*/  @P1 SHF.R.U32.HI R11, RZ, R8.reuse, R13 ;  /* 0x00000008ff0b1219 */ /* 0x082fe4000001160d */
[----:B------:R-:W-:Y:S02]  /*1070*/  SHF.R.U32.HI R5, RZ, R8, R5 ;  /* 0x00000008ff057219 */ /* 0x000fe40000011605 */
[----:B------:R-:W-:Y:S02]  /*1080*/  SHF.R.U32.HI R16, RZ, R7, R16 ;  /* 0x00000007ff107219 */ /* 0x000fe40000011610 */
[----:B------:R-:W-:Y:S01]  /*1090*/  SEL R5, R14, R5, !P1 ;  /* 0x000000050e057207 */ /* 0x000fe20004800000 */
[----:B--2---:R-:W-:Y:S01]  /*10a0*/  IMAD.HI.U32 R13, R11, R2, RZ ;  /* 0x000000020b0d7227 */ /* 0x004fe200078e00ff */
[----:B------:R-:W-:-:S03]  /*10b0*/  SEL R16, R15, R16, !P2 ;  /* 0x000000100f107207 */ /* 0x000fc60005000000 */
[----:B------:R-:W-:Y:S01]  /*10c0*/  IMAD.HI.U32 R6, R12, R2, RZ ;  /* 0x000000020c067227 */ /* 0x000fe200078e00ff */
[----:B------:R-:W-:-:S04]  /*10d0*/  @P0 SHF.R.U32.HI R11, RZ, R3, R13 ;  /* 0x00000003ff0b0219 */ /* 0x000fc8000001160d */
[----:B------:R-:W-:Y:S01]  /*10e0*/  @P0 SHF.R.U32.HI R12, RZ, R3, R6 ;  /* 0x00000003ff0c0219 */ /* 0x000fe20000011606 */
[----:B------:R-:W-:-:S04]  /*10f0*/  IMAD R11, R11, R10, RZ ;  /* 0x0000000a0b0b7224 */ /* 0x000fc800078e02ff */
[----:B------:R-:W-:Y:S01]  /*1100*/  IMAD R6, R12, R10, RZ ;  /* 0x0000000a0c067224 */ /* 0x000fe200078e02ff */
[----:B------:R-:W-:-:S04]  /*1110*/  ISETP.GE.AND P1, PT, R5, R11, PT ;  /* 0x0000000b0500720c */ /* 0x000fc80003f26270 */
[----:B------:R-:W-:Y:S01]  /*1120*/  ISETP.GE.OR P1, PT, R16, R6, P1 ;  /* 0x000000061000720c */ /* 0x000fe20000f26670 */
[----:B------:R-:W-:-:S05]  /*1130*/  IMAD.HI.U32 R6, R5, R2, RZ ;  /* 0x0000000205067227 */ /* 0x000fca00078e00ff */
[----:B------:R-:W-:-:S04]  /*1140*/  SHF.R.U32.HI R6, RZ, R3, R6 ;  /* 0x00000003ff067219 */ /* 0x000fc80000011606 */
[----:B------:R-:W-:-:S03]  /*1150*/  SEL R6, R5, R6, !P0 ;  /* 0x0000000605067207 */ /* 0x000fc60004000000 */
[----:B------:R-:W-:Y:S01]  /*1160*/  @!P1 IMAD.HI.U32 R7, R16, R2, RZ ;  /* 0x0000000210079227 */ /* 0x000fe200078e00ff */
[----:B------:R-:W-:-:S04]  /*1170*/  IADD3 R2, PT, PT, -R6, RZ, RZ ;  /* 0x000000ff06027210 */ /* 0x000fc80007ffe1ff */
[----:B------:R-:W-:Y:S01]  /*1180*/  @!P1 SHF.R.U32.HI R3, RZ, R3, R7 ;  /* 0x00000003ff039219 */ /* 0x000fe20000011607 */
[----:B------:R-:W-:Y:S01]  /*1190*/  IMAD R2, R10, R2, R5 ;  /* 0x000000020a027224 */ /* 0x000fe200078e0205 */
[----:B------:R-:W-:Y:S02]  /*11a0*/  IADD3 R7, PT, PT, -R5, RZ, RZ ;  /* 0x000000ff05077210 */ /* 0x000fe40007ffe1ff */
[----:B------:R-:W-:-:S03]  /*11b0*/  @!P1 SEL R3, R16, R3, !P0 ;  /* 0x0000000310039207 */ /* 0x000fc60004000000 */
[----:B------:R-:W-:Y:S02]  /*11c0*/  IMAD R7, R4, R7, R14 ;  /* 0x0000000704077224 */ /* 0x000fe400078e020e */
[--C-:B------:R-:W-:Y:S02]  /*11d0*/  @!P1 IMAD.IADD R6, R6, 0x1, -R3.reuse ;  /* 0x0000000106069824 */ /* 0x100fe400078e0a03 */
[----:B------:R-:W-:Y:S01]  /*11e0*/  @!P1 IMAD R3, R2, R12, R3 ;  /* 0x0000000c02039224 */ /* 0x000fe200078e0203 */
[----:B------:R-:W-:Y:S01]  /*11f0*/  IADD3 R2, PT, PT, -R16, RZ, RZ ;  /* 0x000000ff10027210 */ /* 0x000fe20007ffe1ff */
[----:B------:R-:W-:Y:S02]  /*1200*/  @!P1 IMAD R5, R6, R10, R16 ;  /* 0x0000000a06059224 */ /* 0x000fe400078e0210 */
[----:B------:R-:W-:Y:S02]  /*1210*/  @!P1 IMAD.MOV.U32 R16, RZ, RZ, R3 ;  /* 0x000000ffff109224 */ /* 0x000fe400078e0003 */
[----:B------:R-:W-:-:S02]  /*1220*/  IMAD R2, R9, R2, R15 ;  /* 0x0000000209027224 */ /* 0x000fc400078e020f */
[----:B------:R-:W-:Y:S02]  /*1230*/  IMAD R14, R5, R4, R7 ;  /* 0x00000004050e7224 */ /* 0x000fe400078e0207 */
[----:B------:R-:W-:Y:S02]  /*1240*/  IMAD R15, R16, R9, R2 ;  /* 0x00000009100f7224 */ /* 0x000fe400078e0202 */
.L_x_15:
[----:B------:R-:W1:Y:S01]  /*1250*/  LDCU UR4, c[0x0][0xb30] ;  /* 0x00016600ff0477ac */ /* 0x000e620008000800 */
[----:B------:R-:W2:Y:S08]  /*1260*/  S2UR UR37, SR_CgaCtaId ;  /* 0x00000000002579c3 */ /* 0x000eb00000008800 */
[----:B------:R-:W3:Y:S01]  /*1270*/  LDC R40, c[0x0][0xb24] ;  /* 0x0002c900ff287b82 */ /* 0x000ee20000000800 */
[----:B-1----:R-:W-:-:S09]  /*1280*/  UISETP.NE.AND UP1, UPT, UR4, 0x1, UPT ;  /* 0x000000010400788c */ /* 0x002fd2000bf25270 */
[----:B--2---:R-:W-:Y:S05]  /*1290*/  BRA.U UP1, `(.L_x_16) ;  /* 0x0000000101407547 */ /* 0x004fea000b800000 */
[----:B------:R-:W1:Y:S08]  /*12a0*/  LDC.64 R4, c[0x0][0xb10] ;  /* 0x0002c400ff047b82 */ /* 0x000e700000000a00 */
[----:B------:R-:W2:Y:S08]  /*12b0*/  LDC.64 R2, c[0x0][0xb18] ;  /* 0x0002c600ff027b82 */ /* 0x000eb00000000a00 */
[----:B------:R-:W4:Y:S08]  /*12c0*/  LDC R6, c[0x0][0xb20] ;  /* 0x0002c800ff067b82 */ /* 0x000f300000000800 */
[----:B------:R-:W3:Y:S01]  /*12d0*/  LDC R7, c[0x0][0xb0c] ;  /* 0x0002c300ff077b82 */ /* 0x000ee20000000800 */
[----:B-1----:R-:W-:-:S05]  /*12e0*/  IMAD.HI.U32 R4, R15, R4, RZ ;  /* 0x000000040f047227 */ /* 0x002fca00078e00ff */
[----:B------:R-:W-:Y:S01]  /*12f0*/  SHF.R.U32.HI R4, RZ, R5, R4 ;  /* 0x00000005ff047219 */ /* 0x000fe20000011604 */
[----:B--2---:R-:W-:Y:S01]  /*1300*/  IMAD.HI.U32 R3, R14, R3, RZ ;  /* 0x000000030e037227 */ /* 0x004fe200078e00ff */
[----:B------:R-:W-:-:S04]  /*1310*/  ISETP.NE.AND P0, PT, R2, 0x1, PT ;  /* 0x000000010200780c */ /* 0x000fc80003f05270 */
[----:B----4-:R-:W-:-:S04]  /*1320*/  SHF.R.U32.HI R3, RZ, R6, R3 ;  /* 0x00000006ff037219 */ /* 0x010fc80000011603 */
[----:B------:R-:W-:Y:S02]  /*1330*/  SEL R3, R14, R3, !P0 ;  /* 0x000000030e037207 */ /* 0x000fe40004000000 */
[----:B---3--:R-:W-:-:S04]  /*1340*/  ISETP.NE.AND P1, PT, R7, 0x1, PT ;  /* 0x000000010700780c */ /* 0x008fc80003f25270 */
[----:B------:R-:W-:-:S05]  /*1350*/  SEL R4, R15, R4, !P1 ;  /* 0x000000040f047207 */ /* 0x000fca0004800000 */
[----:B------:R-:W-:Y:S02]  /*1360*/  IMAD.IADD R5, R3, 0x1, -R4 ;  /* 0x0000000103057824 */ /* 0x000fe400078e0a04 */
[----:B------:R-:W-:Y:S02]  /*1370*/  IMAD.IADD R3, R4, 0x1, -R3 ;  /* 0x0000000104037824 */ /* 0x000fe400078e0a03 */
[----:B------:R-:W-:Y:S02]  /*1380*/  IMAD R15, R5, R7, R15 ;  /* 0x00000007050f7224 */ /* 0x000fe400078e020f */
[----:B------:R-:W-:-:S07]  /*1390*/  IMAD R14, R3, R2, R14 ;  /* 0x00000002030e7224 */ /* 0x000fce00078e020e */
.L_x_16:
[----:B------:R-:W-:Y:S01]  /*13a0*/  BAR.SYNC.DEFER_BLOCKING 0x0 ;  /* 0x0000000000007b1d */ /* 0x000fe20000010000 */
[----:B------:R-:W-:Y:S01]  /*13b0*/  UISETP.NE.AND UP1, UPT, UR8, 0x2, UPT ;  /* 0x000000020800788c */ /* 0x000fe2000bf25270 */
[----:B------:R-:W-:Y:S02]  /*13c0*/  ISETP.NE.OR P5, PT, R0, 0x2, !P5 ;  /* 0x000000020000780c */ /* 0x000fe40006fa5670 */
[----:B------:R-:W-:-:S06]  /*13d0*/  LOP3.LUT R2, R101, 0x1f, RZ, 0xc0, !PT ;  /* 0x0000001f65027812 */ /* 0x000fcc00078ec0ff */
[----:B------:R-:W-:Y:S05]  /*13e0*/  BRA.U UP1, `(.L_x_17) ;  /* 0x00000011019c7547 */ /* 0x000fea000b800000 */
[----:B------:R-:W1:Y:S01]  /*13f0*/  LDCU UR13, c[0x0][0x38c] ;  /* 0x00007180ff0d77ac */ /* 0x000e620008000800 */
[----:B------:R-:W2:Y:S01]  /*1400*/  LDC R8, c[0x0][0x370] ;  /* 0x0000dc00ff087b82 */ /* 0x000ea20000000800 */
[----:B------:R-:W-:Y:S01]  /*1410*/  PLOP3.LUT P1, PT, PT, PT, UP2, 0x80, 0x8 ;  /* 0x000000000008781c */ /* 0x000fe20003f2f028 */
[----:B------:R-:W-:Y:S01]  /*1420*/  IMAD.MOV.U32 R17, RZ, RZ, 0x1 ;  /* 0x00000001ff117424 */ /* 0x000fe200078e00ff */
[----:B------:R-:W-:Y:S01]  /*1430*/  ISETP.EQ.OR P4, PT, R2, RZ, P5 ;  /* 0x000000ff0200720c */ /* 0x000fe20002f82670 */
[----:B------:R-:W-:Y:S01]  /*1440*/  IMAD.MOV.U32 R16, RZ, RZ, RZ ;  /* 0x000000ffff107224 */ /* 0x000fe200078e00ff */
[----:B------:R-:W-:Y:S02]  /*1450*/  PLOP3.LUT P1, PT, P1, PT, PT, 0x8, 0x80 ;  /* 0x000000000080781c */ /* 0x000fe40000f2e170 */
[----:B------:R-:W-:Y:S01]  /*1460*/  CS2R R12, SRZ ;  /* 0x00000000000c7805 */ /* 0x000fe2000001ff00 */
[----:B------:R-:W-:Y:S01]  /*1470*/  IMAD.MOV.U32 R11, RZ, RZ, 0x1 ;  /* 0x00000001ff0b7424 */ /* 0x000fe200078e00ff */
[----:B------:R-:W4:Y:S01]  /*1480*/  LDC R0, c[0x0][0x374] ;  /* 0x0000dd00ff007b82 */ /* 0x000f220000000800 */
[----:B------:R-:W2:Y:S01]  /*1490*/  LDCU.64 UR22, c[0x0][0x348] ;  /* 0x00006900ff1677ac */ /* 0x000ea20008000a00 */
[----:B------:R-:W-:Y:S01]  /*14a0*/  UMOV UR6, URZ ;  /* 0x000000ff00067c82 */ /* 0x000fe20008000000 */
[----:B-1----:R-:W-:-:S04]  /*14b0*/  UIADD3 UR5, UPT, UPT, UR13, 0x3f, URZ ;  /* 0x0000003f0d057890 */ /* 0x002fc8000fffe0ff */
[----:B------:R-:W-:-:S04]  /*14c0*/  USHF.R.S32.HI UR4, URZ, 0x1f, UR5 ;  /* 0x0000001fff047899 */ /* 0x000fc80008011405 */
[----:B------:R-:W-:-:S04]  /*14d0*/  ULEA.HI UR4, UR4, UR5, URZ, 0x6 ;  /* 0x0000000504047291 */ /* 0x000fc8000f8f30ff */
[----:B------:R-:W-:Y:S02]  /*14e0*/  USHF.R.S32.HI UR15, URZ, 0x6, UR4 ;  /* 0x00000006ff0f7899 */ /* 0x000fe40008011404 */
[----:B------:R-:W-:Y:S02]  /*14f0*/  UIADD3 UR4, UPT, UPT, UR13, -0x1, URZ ;  /* 0xffffffff0d047890 */ /* 0x000fe4000fffe0ff */
[----:B------:R-:W-:Y:S02]  /*1500*/  UISETP.LT.U32.AND UP0, UPT, UR15, 0x6, UPT ;  /* 0x000000060f00788c */ /* 0x000fe4000bf01070 */
[----:B------:R-:W-:Y:S02]  /*1510*/  UISETP.GE.U32.AND UP1, UPT, UR4, -0x7f, UPT ;  /* 0xffffff810400788c */ /* 0x000fe4000bf26070 */
[----:B------:R-:W-:Y:S02]  /*1520*/  USEL UR14, UR15, 0x6, UP0 ;  /* 0x000000060f0e7887 */ /* 0x000fe40008000000 */
[----:B------:R-:W-:-:S02]  /*1530*/  UIADD3 UR13, UPT, UPT, UR13, 0x7e, URZ ;  /* 0x0000007e0d0d7890 */ /* 0x000fc4000fffe0ff */
[----:B------:R-:W-:Y:S02]  /*1540*/  UIADD3 UR5, UPT, UPT, UR14, -0x1, URZ ;  /* 0xffffffff0e057890 */ /* 0x000fe4000fffe0ff */
[----:B------:R-:W-:-:S03]  /*1550*/  UIADD3 UR7, UPT, UPT, UR15, -UR14, URZ ;  /* 0x8000000e0f077290 */ /* 0x000fc6000fffe0ff */
[----:B------:R-:W-:-:S04]  /*1560*/  @UP1 UIADD3 UR5, UPT, UPT, UR14, URZ, URZ ;  /* 0x000000ff0e051290 */ /* 0x000fc8000fffe0ff */
[----:B--2---:R-:W-:-:S12]  /*1570*/  UIADD3 UR5, UPT, UPT, UR5, 0x1, URZ ;  /* 0x0000000105057890 */ /* 0x004fd8000fffe0ff */
.L_x_35:
[----:B------:R-:W-:Y:S01]  /*1580*/  UISETP.NE.AND UP0, UPT, UR37, URZ, UPT ;  /* 0x000000ff2500728c */ /* 0x000fe2000bf05270 */
[----:B------:R-:W1:Y:S08]  /*1590*/  S2UR UR37, SR_CgaCtaId ;  /* 0x00000000002579c3 */ /* 0x000e700000008800 */
[----:B------:R-:W-:Y:S05]  /*15a0*/  BRA.U UP0, `(.L_x_18) ;  /* 0x0000000100347547 */ /* 0x000fea000b800000 */
[----:B------:R-:W2:Y:S01]  /*15b0*/  S2R R2, SR_CgaCtaId ;  /* 0x0000000000027919 */ /* 0x000ea20000008800 */
[----:B------:R-:W-:-:S04]  /*15c0*/  MOV R3, 0x400 ;  /* 0x0000040000037802 */ /* 0x000fc80000000f00 */
[----:B--2---:R-:W-:Y:S02]  /*15d0*/  LEA R2, R2, R3, 0x18 ;  /* 0x0000000302027211 */ /* 0x004fe400078ec0ff */
[----:B------:R-:W-:-:S03]  /*15e0*/  SHF.L.U32 R3, R11, 0x1f, RZ ;  /* 0x0000001f0b037819 */ /* 0x000fc600000006ff */
[----:B------:R-:W-:-:S04]  /*15f0*/  IMAD R2, R12, 0x8, R2 ;  /* 0x000000080c027824 */ /* 0x000fc800078e0202 */
[----:B------:R-:W2:Y:S02]  /*1600*/  SYNCS.PHASECHK.TRANS64.TRYWAIT P0, [R2+URZ+0x120], R3 ;  /* 0x00012003020075a7 */ /* 0x000ea400080011ff */
[----:B--2---:R-:W-:Y:S05]  /*1610*/  @!P0 BRA `(.L_x_19) ;  /* 0x0000007400f48947 */ /* 0x004fea0003800000 */
.L_x_133:
[----:B------:R-:W-:Y:S01]  /*1620*/  VIADD R12, R12, 0x1 ;  /* 0x000000010c0c7836 */ /* 0x000fe20000000000 */
[----:B------:R2:W-:Y:S04]  /*1630*/  SYNCS.ARRIVE.TRANS64.A1T0 RZ, [R2+URZ+0x110], RZ ;  /* 0x000110ff02ff79a7 */ /* 0x0005e800081000ff */
[----:B------:R-:W-:-:S04]  /*1640*/  ISETP.NE.AND P0, PT, R12, 0x2, PT ;  /* 0x000000020c00780c */ /* 0x000fc80003f05270 */
[----:B------:R-:W-:Y:S02]  /*1650*/  SEL R12, R12, RZ, P0 ;  /* 0x000000ff0c0c7207 */ /* 0x000fe40000000000 */
[----:B--2---:R-:W-:-:S04]  /*1660*/  SEL R2, RZ, 0x1, P0 ;  /* 0x00000001ff027807 */ /* 0x004fc80000000000 */
[----:B------:R-:W-:-:S07]  /*1670*/  LOP3.LUT R11, R11, R2, RZ, 0x3c, !PT ;  /* 0x000000020b0b7212 */ /* 0x000fce00078e3cff */
.L_x_18:
[----:B------:R-:W-:Y:S01]  /*1680*/  UMOV UR4, 0x400 ;  /* 0x0000040000047882 */ /* 0x000fe20000000000 */
[----:B------:R-:W-:Y:S01]  /*1690*/  SHF.L.U32 R2, R17, 0x1f, RZ ;  /* 0x0000001f11027819 */ /* 0x000fe200000006ff */
[----:B-1----:R-:W-:Y:S01]  /*16a0*/  ULEA UR4, UR37, UR4, 0x18 ;  /* 0x0000000425047291 */ /* 0x002fe2000f8ec0ff */
[----:B------:R-:W-:Y:S01]  /*16b0*/  R2UR UR35, R15 ;  /* 0x000000000f2372ca */ /* 0x000fe200000e0000 */
[----:B------:R-:W-:Y:S01]  /*16c0*/  UISETP.GE.U32.AND UP0, UPT, UR13, 0x7f, UPT ;  /* 0x0000007f0d00788c */ /* 0x000fe2000bf06070 */
[----:B------:R-:W-:Y:S01]  /*16d0*/  R2UR UR11, R14 ;  /* 0x000000000e0b72ca */ /* 0x000fe200000e0000 */
[----:B------:R-:W-:Y:S01]  /*16e0*/  ULEA UR8, UR6, UR4, 0x3 ;  /* 0x0000000406087291 */ /* 0x000fe2000f8e18ff */
[----:B------:R-:W-:-:S08]  /*16f0*/  UMOV UR24, URZ ;  /* 0x000000ff00187c82 */ /* 0x000fd00008000000 */
[----:B------:R1:W2:Y:S01]  /*1700*/  SYNCS.PHASECHK.TRANS64.TRYWAIT P0, [UR8+0x30], R2 ;  /* 0x00003002ff0075a7 */ /* 0x0002a20008001108 */
[----:B------:R-:W-:Y:S02]  /*1710*/  USHF.L.U32 UR35, UR35, 0x7, URZ ;  /* 0x0000000723237899 */ /* 0x000fe400080006ff */
[----:B------:R-:W-:Y:S01]  /*1720*/  USHF.L.U32 UR11, UR11, 0x7, URZ ;  /* 0x000000070b0b7899 */ /* 0x000fe200080006ff */
[----:B------:R-:W-:Y:S11]  /*1730*/  BRA.U !UP0, `(.L_x_20) ;  /* 0x0000000108a47547 */ /* 0x000ff6000b800000 */
[----:B------:R-:W-:Y:S01]  /*1740*/  UMOV UR16, URZ ;  /* 0x000000ff00107c82 */ /* 0x000fe20008000000 */
[----:B------:R-:W-:-:S05]  /*1750*/  UMOV UR17, UR6 ;  /* 0x0000000600117c82 */ /* 0x000fca0008000000 */
.L_x_25:
[----:B-1----:R-:W-:Y:S01]  /*1760*/  ULEA UR33, UR17, UR4, 0x3 ;  /* 0x0000000411217291 */ /* 0x002fe2000f8e18ff */
[----:B--2---:R-:W-:Y:S01]  /*1770*/  @!P5 MOV R3, 0x8000 ;  /* 0x000080000003d802 */ /* 0x004fe20000000f00 */
[----:B--2---:R-:W-:Y:S10]  /*1780*/  @P0 BRA `(.L_x_21) ;  /* 0x00000000000c0947 */ /* 0x004ff40003800000 */
[----:B------:R-:W-:-:S04]  /*1790*/  SHF.L.U32 R4, R17, 0x1f, RZ ;  /* 0x0000001f11047819 */ /* 0x000fc800000006ff */
[----:B------:R-:W2:Y:S02]  /*17a0*/  SYNCS.PHASECHK.TRANS64.TRYWAIT P0, [UR33+0x30], R4 ;  /* 0x00003004ff0075a7 */ /* 0x000ea40008001121 */
[----:B--2---:R-:W-:Y:S05]  /*17b0*/  @!P0 BRA `(.L_x_22) ;  /* 0x0000007400a08947 */ /* 0x004fea0003800000 */
.L_x_21:
[----:B------:R2:W-:Y:S01]  /*17c0*/  @!P5 SYNCS.ARRIVE.TRANS64 RZ, [UR33], R3 ;  /* 0x00000003ffffd9a7 */ /* 0x0005e20008000021 */
[----:B------:R-:W-:Y:S04]  /*17d0*/  BSSY.RECONVERGENT B0, `(.L_x_23) ;  /* 0x0000003000007945 */ /* 0x000fe80003800200 */
[----:B------:R-:W-:Y:S05]  /*17e0*/  @P4 BRA `(.L_x_24) ;  /* 0x0000000000044947 */ /* 0x000fea0003800000 */
[----:B------:R-:W-:Y:S05]  /*17f0*/  BPT.TRAP 0x1 ;  /* 0x000000040000795c */ /* 0x000fea0000300000 */
.L_x_24:
[----:B------:R-:W-:Y:S05]  /*1800*/  BSYNC.RECONVERGENT B0 ;  /* 0x0000000000007941 */ /* 0x000fea0003800200 */
.L_x_23:
[----:B------:R-:W-:Y:S02]  /*1810*/  UIADD3 UR6, UPT, UPT, UR17, 0x1, URZ ;  /* 0x0000000111067890 */ /* 0x000fe4000fffe0ff */
[----:B------:R-:W-:Y:S02]  /*1820*/  UIADD3 UR26, UP1, UPT, UR22, 0x80, URZ ;  /* 0x00000080161a7890 */ /* 0x000fe4000ff3e0ff */
[----:B------:R-:W-:Y:S02]  /*1830*/  UISETP.NE.AND UP0, UPT, UR6, 0x6, UPT ;  /* 0x000000060600788c */ /* 0x000fe4000bf05270 */
[----:B------:R-:W-:Y:S02]  /*1840*/  USHF.L.U32 UR34, UR16, 0x6, URZ ;  /* 0x0000000610227899 */ /* 0x000fe400080006ff */
[----:B------:R-:W-:Y:S02]  /*1850*/  USEL UR9, URZ, 0x1, UP0 ;  /* 0x00000001ff097887 */ /* 0x000fe40008000000 */
[----:B------:R-:W-:-:S02]  /*1860*/  USEL UR6, UR6, URZ, UP0 ;  /* 0x000000ff06067287 */ /* 0x000fc40008000000 */
[----:B------:R-:W-:Y:S02]  /*1870*/  UIADD3 UR20, UP0, UPT, UR22, 0x180, URZ ;  /* 0x0000018016147890 */ /* 0x000fe4000ff1e0ff */
[----:B------:R-:W-:Y:S01]  /*1880*/  ULEA UR8, UR6, UR4, 0x3 ;  /* 0x0000000406087291 */ /* 0x000fe2000f8e18ff */
[----:B------:R-:W-:Y:S01]  /*1890*/  LOP3.LUT R17, R17, UR9, RZ, 0x3c, !PT ;  /* 0x0000000911117c12 */ /* 0x000fe2000f8e3cff */
[----:B------:R-:W-:Y:S02]  /*18a0*/  UIADD3.X UR27, UPT, UPT, URZ, UR23, URZ, UP1, !UPT ;  /* 0x00000017ff1b7290 */ /* 0x000fe40008ffe4ff */
[----:B------:R-:W-:Y:S01]  /*18b0*/  UIADD3.X UR21, UPT, UPT, URZ, UR23, URZ, UP0, !UPT ;  /* 0x00000017ff157290 */ /* 0x000fe200087fe4ff */
[----:B-1----:R-:W-:Y:S01]  /*18c0*/  SHF.L.U32 R2, R17, 0x1f, RZ ;  /* 0x0000001f11027819 */ /* 0x002fe200000006ff */
[----:B------:R-:W-:Y:S01]  /*18d0*/  UMOV UR18, 0x0 ;  /* 0x0000000000127882 */ /* 0x000fe20000000000 */
[----:B------:R-:W-:Y:S01]  /*18e0*/  UMOV UR19, 0x10000000 ;  /* 0x1000000000137882 */ /* 0x000fe20000000000 */
[----:B------:R-:W-:Y:S01]  /*18f0*/  UMOV UR12, UR36 ;  /* 0x00000024000c7c82 */ /* 0x000fe20008000000 */
[----:B------:R1:W1:Y:S01]  /*1900*/  SYNCS.PHASECHK.TRANS64.TRYWAIT P0, [UR8+0x30], R2 ;  /* 0x00003002ff0075a7 */ /* 0x0002620008001108 */
[----:B------:R-:W-:Y:S01]  /*1910*/  ULEA UR8, UR17, UR4, 0xe ;  /* 0x0000000411087291 */ /* 0x000fe2000f8e70ff */
[----:B------:R-:W-:Y:S01]  /*1920*/  UMOV UR9, UR33 ;  /* 0x0000002100097c82 */ /* 0x000fe20008000000 */
[----:B------:R-:W-:-:S02]  /*1930*/  UMOV UR10, UR34 ;  /* 0x00000022000a7c82 */ /* 0x000fc40008000000 */
[----:B------:R-:W-:Y:S02]  /*1940*/  UIADD3 UR32, UPT, UPT, UR8, 0x8400, URZ ;  /* 0x0000840008207890 */ /* 0x000fe4000fffe0ff */
[----:B------:R-:W-:Y:S02]  /*1950*/  UIADD3 UR8, UPT, UPT, UR8, 0x20400, URZ ;  /* 0x0002040008087890 */ /* 0x000fe4000fffe0ff */
[----:B------:R-:W-:Y:S01]  /*1960*/  UIADD3 UR16, UPT, UPT, UR16, 0x1, URZ ;  /* 0x0000000110107890 */ /* 0x000fe2000fffe0ff */
[----:B------:R-:W-:Y:S01]  /*1970*/  UMOV UR24, UR5 ;  /* 0x0000000500187c82 */ /* 0x000fe20008000000 */
[----:B------:R-:W-:Y:S02]  /*1980*/  UMOV UR17, UR6 ;  /* 0x0000000600117c82 */ /* 0x000fe40008000000 */
[----:B------:R-:W-:Y:S01]  /*1990*/  UISETP.NE.AND UP0, UPT, UR16, UR5, UPT ;  /* 0x000000051000728c */ /* 0x000fe2000bf05270 */
[----:B------:R1:W-:Y:S02]  /*19a0*/  UTMALDG.3D [UR32], [UR26], desc[UR18] ;  /* 0x000012201a0075b4 */ /* 0x0003e40008011000 */
[----:B------:R1:W-:Y:S06]  /*19b0*/  UTMALDG.3D [UR8], [UR20], desc[UR18] ;  /* 0x00001208140075b4 */ /* 0x0003ec0008011000 */
[----:B------:R-:W-:Y:S05]  /*19c0*/  BRA.U UP0, `(.L_x_25) ;  /* 0xfffffffd00647547 */ /* 0x000fea000b83ffff */
.L_x_20:
[----:B-1----:R-:W-:Y:S01]  /*19d0*/  ULEA UR8, UR6, UR4, 0x3 ;  /* 0x0000000406087291 */ /* 0x002fe2000f8e18ff */
[----:B------:R-:W-:Y:S01]  /*19e0*/  SHF.L.U32 R2, R17, 0x1f, RZ ;  /* 0x0000001f11027819 */ /* 0x000fe200000006ff */
[----:B------:R-:W-:Y:S01]  /*19f0*/  @!P1 SYNCS.ARRIVE.TRANS64.A1T0 RZ, [UR4+0xa8], RZ ;  /* 0x0000a8ffffff99a7 */ /* 0x000fe20008100004 */
[----:B------:R-:W-:-:S06]  /*1a00*/  UISETP.GT.AND UP0, UPT, UR15, UR14, UPT ;  /* 0x0000000e0f00728c */ /* 0x000fcc000bf04270 */
[----:B--2---:R1:W2:Y:S03]  /*1a10*/  SYNCS.PHASECHK.TRANS64.TRYWAIT P0, [UR8+0x30], R2 ;  /* 0x00003002ff0075a7 */ /* 0x0042a60008001108 */
[----:B------:R-:W-:Y:S05]  /*1a20*/  BRA.U !UP0, `(.L_x_26) ;  /* 0x0000000108a87547 */ /* 0x000fea000b800000 */
[----:B------:R-:W-:Y:S01]  /*1a30*/  UIADD3 UR21, UPT, UPT, UR7, UR24, URZ ;  /* 0x0000001807157290 */ /* 0x000fe2000fffe0ff */
[----:B------:R-:W-:-:S11]  /*1a40*/  UMOV UR25, UR6 ;  /* 0x0000000600197c82 */ /* 0x000fd60008000000 */
.L_x_31:
[----:B-1----:R-:W-:Y:S01]  /*1a50*/  ULEA UR17, UR25, UR4, 0x3 ;  /* 0x0000000419117291 */ /* 0x002fe2000f8e18ff */
[----:B--2---:R-:W-:Y:S01]  /*1a60*/  @!P5 MOV R3, 0x8000 ;  /* 0x000080000003d802 */ /* 0x004fe20000000f00 */
[----:B--2---:R-:W-:Y:S10]  /*1a70*/  @P0 BRA `(.L_x_27) ;  /* 0x00000000000c0947 */ /* 0x004ff40003800000 */
[----:B------:R-:W-:-:S04]  /*1a80*/  SHF.L.U32 R4, R17, 0x1f, RZ ;  /* 0x0000001f11047819 */ /* 0x000fc800000006ff */
[----:B------:R-:W2:Y:S02]  /*1a90*/  SYNCS.PHASECHK.TRANS64.TRYWAIT P0, [UR17+0x30], R4 ;  /* 0x00003004ff0075a7 */ /* 0x000ea40008001111 */
[----:B--2---:R-:W-:Y:S05]  /*1aa0*/  @!P0 BRA `(.L_x_28) ;  /* 0x0000007000fc8947 */ /* 0x004fea0003800000 */
.L_x_27:
[----:B------:R2:W-:Y:S01]  /*1ab0*/  @!P5 SYNCS.ARRIVE.TRANS64 RZ, [UR17], R3 ;  /* 0x00000003ffffd9a7 */ /* 0x0005e20008000011 */
[----:B------:R-:W-:Y:S04]  /*1ac0*/  BSSY.RECONVERGENT B0, `(.L_x_29) ;  /* 0x0000003000007945 */ /* 0x000fe80003800200 */
[----:B------:R-:W-:Y:S05]  /*1ad0*/  @P4 BRA `(.L_x_30) ;  /* 0x0000000000044947 */ /* 0x000fea0003800000 */
[----:B------:R-:W-:Y:S05]  /*1ae0*/  BPT.TRAP 0x1 ;  /* 0x000000040000795c */ /* 0x000fea0000300000 */
.L_x_30:
[----:B------:R-:W-:Y:S05]  /*1af0*/  BSYNC.RECONVERGENT B0 ;  /* 0x0000000000007941 */ /* 0x000fea0003800200 */
.L_x_29:
        /* <DEDUP_REMOVED lines=20> */
[----:B------:R-:W-:Y:S01]  /*1c40*/  UIADD3 UR8, UPT, UPT, UR8, 0x20400, URZ ;  /* 0x0002040008087890 */ /* 0x000fe2000fffe0ff */
[----:B------:R-:W-:Y:S01]  /*1c50*/  UMOV UR9, UR17 ;  /* 0x0000001100097c82 */ /* 0x000fe20008000000 */
[----:B------:R-:W-:Y:S01]  /*1c60*/  UMOV UR10, UR18 ;  /* 0x00000012000a7c82 */ /* 0x000fe20008000000 */
[----:B------:R-:W-:Y:S01]  /*1c70*/  UIADD3 UR24, UPT, UPT, UR24, 0x1, URZ ;  /* 0x0000000118187890 */ /* 0x000fe2000fffe0ff */
[----:B------:R-:W-:-:S03]  /*1c80*/  UMOV UR25, UR6 ;  /* 0x0000000600197c82 */ /* 0x000fc60008000000 */
[----:B------:R1:W-:Y:S01]  /*1c90*/  UTMALDG.3D [UR16], [UR30], desc[UR26] ;  /* 0x00001a101e0075b4 */ /* 0x0003e20008011000 */
[----:B------:R-:W-:Y:S01]  /*1ca0*/  UISETP.NE.AND UP0, UPT, UR24, UR21, UPT ;  /* 0x000000151800728c */ /* 0x000fe2000bf05270 */
[----:B------:R1:W-:Y:S08]  /*1cb0*/  UTMALDG.3D [UR8], [UR28], desc[UR26] ;  /* 0x00001a081c0075b4 */ /* 0x0003f00008011000 */
[----:B------:R-:W-:Y:S05]  /*1cc0*/  BRA.U UP0, `(.L_x_31) ;  /* 0xfffffffd00607547 */ /* 0x000fea000b83ffff */
.L_x_26:
[C---:B-1----:R-:W-:Y:S01]  /*1cd0*/  LEA R2, R16.reuse, UR4, 0x3 ;  /* 0x0000000410027c11 */ /* 0x042fe2000f8e18ff */
[----:B------:R-:W-:Y:S01]  /*1ce0*/  NOP ;  /* 0x0000000000007918 */ /* 0x000fe20000000000 */
[----:B--2---:R-:W-:Y:S02]  /*1cf0*/  SHF.L.U32 R3, R13, 0x1f, RZ ;  /* 0x0000001f0d037819 */ /* 0x004fe400000006ff */
[----:B------:R-:W-:Y:S02]  /*1d00*/  LEA R4, R16, UR4, 0x4 ;  /* 0x0000000410047c11 */ /* 0x000fe4000f8e20ff */
[----:B------:R-:W1:Y:S02]  /*1d10*/  SYNCS.PHASECHK.TRANS64.TRYWAIT P0, [R2+URZ+0xb0], R3 ;  /* 0x0000b003020075a7 */ /* 0x000e6400080011ff */
[----:B-1----:R-:W-:Y:S05]  /*1d20*/  @!P0 BRA `(.L_x_32) ;  /* 0x0000007000748947 */ /* 0x002fea0003800000 */
.L_x_136:
[----:B------:R-:W2:Y:S01]  /*1d30*/  LDS.128 R4, [R4+0x140] ;  /* 0x0001400004047984 */ /* 0x000ea20000000c00 */
[----:B---3--:R-:W-:Y:S01]  /*1d40*/  ISETP.GE.AND P0, PT, R40, 0x1, PT ;  /* 0x000000012800780c */ /* 0x008fe20003f06270 */
[----:B-1----:R-:W-:Y:S01]  /*1d50*/  VIADD R2, R2, 0xc0 ;  /* 0x000000c002027836 */ /* 0x002fe20000000000 */
[----:B------:R-:W-:Y:S01]  /*1d60*/  @!PT LDS RZ, [RZ] ;  /* 0x00000000fffff984 */ /* 0x000fe20000000800 */
[----:B------:R-:W-:Y:S01]  /*1d70*/  @!PT LDS RZ, [RZ] ;  /* 0x00000000fffff984 */ /* 0x000fe20000000800 */
[----:B------:R-:W-:Y:S01]  /*1d80*/  @!PT LDS RZ, [RZ] ;  /* 0x00000000fffff984 */ /* 0x000fe20000000800 */
[----:B------:R-:W-:Y:S01]  /*1d90*/  @!PT LDS RZ, [RZ] ;  /* 0x00000000fffff984 */ /* 0x000fe20000000800 */
[----:B------:R1:W-:Y:S06]  /*1da0*/  MEMBAR.ALL.CTA ;  /* 0x0000000000007992 */ /* 0x0003ec0000008000 */
[----:B-1----:R-:W1:Y:S01]  /*1db0*/  FENCE.VIEW.ASYNC.S ;  /* 0x00000000000073c6 */ /* 0x002e620000000000 */
[----:B------:R-:W-:-:S04]  /*1dc0*/  PRMT R2, RZ, 0x654, R2 ;  /* 0x00000654ff027816 */ /* 0x000fc80000000002 */
[----:B-1----:R1:W-:Y:S01]  /*1dd0*/  SYNCS.ARRIVE.TRANS64.RED.A1T0 RZ, [R2+URZ], RZ ;  /* 0x000000ff02ff79a7 */ /* 0x0023e200081004ff */
[----:B--2---:R-:W-:-:S13]  /*1de0*/  LOP3.LUT P2, RZ, R6, 0x1, RZ, 0xc0, !PT ;  /* 0x0000000106ff7812 */ /* 0x004fda000784c0ff */
[----:B------:R-:W-:Y:S01]  /*1df0*/  @P2 SHF.R.U32.HI R3, RZ, 0x10, R5 ;  /* 0x00000010ff032819 */ /* 0x000fe20000011605 */
[----:B------:R-:W-:Y:S01]  /*1e00*/  VOTEU.ANY UP0, P2 ;  /* 0x0000000000ff7886 */ /* 0x000fe20001000100 */
[----:B------:R-:W-:Y:S02]  /*1e10*/  @P2 MOV R10, R4 ;  /* 0x00000004000a2202 */ /* 0x000fe40000000f00 */
[----:B------:R-:W-:Y:S02]  /*1e20*/  @P2 R2UR.BROADCAST UR8, R3 ;  /* 0x00000000030822ca */ /* 0x000fe400008e0000 */
[----:B------:R-:W-:-:S11]  /*1e30*/  @P2 LOP3.LUT R9, R5, 0xffff, RZ, 0xc0, !PT ;  /* 0x0000ffff05092812 */ /* 0x000fd600078ec0ff */
[----:B------:R-:W-:Y:S01]  /*1e40*/  @UP0 UMOV UR36, UR8 ;  /* 0x0000000800240c82 */ /* 0x000fe20008000000 */
[----:B-1----:R-:W-:Y:S05]  /*1e50*/  @!P0 BRA `(.L_x_33) ;  /* 0x0000000000b88947 */ /* 0x002fea0003800000 */
[----:B------:R-:W4:Y:S01]  /*1e60*/  LDC.64 R4, c[0x0][0xb18] ;  /* 0x0002c600ff047b82 */ /* 0x000f220000000a00 */
[----:B------:R-:W-:-:S07]  /*1e70*/  ISETP.NE.AND P3, PT, R40, 0x1, PT ;  /* 0x000000012800780c */ /* 0x000fce0003f65270 */
[----:B------:R-:W1:Y:S08]  /*1e80*/  LDC.64 R6, c[0x0][0xb10] ;  /* 0x0002c400ff067b82 */ /* 0x000e700000000a00 */
[----:B------:R-:W2:Y:S08]  /*1e90*/  LDC R14, c[0x0][0xb20] ;  /* 0x0002c800ff0e7b82 */ /* 0x000eb00000000800 */
[----:B------:R-:W3:Y:S01]  /*1ea0*/  LDC R15, c[0x0][0xb0c] ;  /* 0x0002c300ff0f7b82 */ /* 0x000ee20000000800 */
[----:B----4-:R-:W-:Y:S01]  /*1eb0*/  IMAD.HI.U32 R19, R0, R5, RZ ;  /* 0x0000000500137227 */ /* 0x010fe200078e00ff */
[----:B------:R-:W-:-:S03]  /*1ec0*/  ISETP.NE.AND P0, PT, R4, 0x1, PT ;  /* 0x000000010400780c */ /* 0x000fc60003f05270 */
[----:B------:R-:W-:-:S03]  /*1ed0*/  IMAD.HI.U32 R5, R9, R5, RZ ;  /* 0x0000000509057227 */ /* 0x000fc600078e00ff */
[----:B------:R-:W4:Y:S01]  /*1ee0*/  LDC.64 R2, c[0x0][0xb28] ;  /* 0x0002ca00ff027b82 */ /* 0x000f220000000a00 */
[----:B-1----:R-:W-:-:S04]  /*1ef0*/  IMAD.HI.U32 R20, R8, R6, RZ ;  /* 0x0000000608147227 */ /* 0x002fc800078e00ff */
[----:B------:R-:W-:Y:S01]  /*1f00*/  IMAD.HI.U32 R21, R10, R6, RZ ;  /* 0x000000060a157227 */ /* 0x000fe200078e00ff */
[----:B------:R-:W-:Y:S02]  /*1f10*/  SHF.R.U32.HI R20, RZ, R7, R20 ;  /* 0x00000007ff147219 */ /* 0x000fe40000011614 */
[-C--:B--2---:R-:W-:Y:S02]  /*1f20*/  SHF.R.U32.HI R19, RZ, R14.reuse, R19 ;  /* 0x0000000eff137219 */ /* 0x084fe40000011613 */
[----:B------:R-:W-:Y:S02]  /*1f30*/  SHF.R.U32.HI R5, RZ, R14, R5 ;  /* 0x0000000eff057219 */ /* 0x000fe40000011605 */
[----:B------:R-:W-:Y:S02]  /*1f40*/  SEL R19, R0, R19, !P0 ;  /* 0x0000001300137207 */ /* 0x000fe40004000000 */
[----:B------:R-:W-:Y:S02]  /*1f50*/  SHF.R.U32.HI R21, RZ, R7, R21 ;  /* 0x00000007ff157219 */ /* 0x000fe40000011615 */
[----:B---3--:R-:W-:-:S02]  /*1f60*/  ISETP.NE.AND P1, PT, R15, 0x1, PT ;  /* 0x000000010f00780c */ /* 0x008fc40003f25270 */
[----:B------:R-:W-:Y:S02]  /*1f70*/  SEL R5, R9, R5, !P0 ;  /* 0x0000000509057207 */ /* 0x000fe40004000000 */
[----:B------:R-:W-:Y:S02]  /*1f80*/  SEL R20, R8, R20, !P1 ;  /* 0x0000001408147207 */ /* 0x000fe40004800000 */
[----:B------:R-:W-:Y:S01]  /*1f90*/  SEL R21, R10, R21, !P1 ;  /* 0x000000150a157207 */ /* 0x000fe20004800000 */
[----:B----4-:R-:W-:-:S04]  /*1fa0*/  IMAD.HI.U32 R18, R19, R2, RZ ;  /* 0x0000000213127227 */ /* 0x010fc800078e00ff */
        /* <DEDUP_REMOVED lines=10> */
[----:B------:R-:W-:-:S04]  /*2050*/  @!P0 IMAD.HI.U32 R7, R21, R2, RZ ;  /* 0x0000000215078227 */ /* 0x000fc800078e00ff */
[----:B------:R-:W-:Y:S01]  /*2060*/  IMAD.MOV R2, RZ, RZ, -R6 ;  /* 0x000000ffff027224 */ /* 0x000fe200078e0a06 */
[----:B------:R-:W-:Y:S02]  /*2070*/  @!P0 SHF.R.U32.HI R3, RZ, R3, R7 ;  /* 0x00000003ff038219 */ /* 0x000fe40000011607 */
[----:B------:R-:W-:Y:S01]  /*2080*/  IADD3 R7, PT, PT, -R5, RZ, RZ ;  /* 0x000000ff05077210 */ /* 0x000fe20007ffe1ff */
[----:B------:R-:W-:Y:S01]  /*2090*/  IMAD R2, R40, R2, R5 ;  /* 0x0000000228027224 */ /* 0x000fe200078e0205 */
        /* <DEDUP_REMOVED lines=10> */
.L_x_33:
[----:B------:R-:W1:Y:S02]  /*2140*/  LDCU UR8, c[0x0][0xb30] ;  /* 0x00016600ff0877ac */ /* 0x000e640008000800 */
[----:B-1----:R-:W-:-:S09]  /*2150*/  UISETP.NE.AND UP0, UPT, UR8, 0x1, UPT ;  /* 0x000000010800788c */ /* 0x002fd2000bf05270 */
[----:B------:R-:W-:Y:S05]  /*2160*/  BRA.U UP0, `(.L_x_34) ;  /* 0x0000000100407547 */ /* 0x000fea000b800000 */
[----:B------:R-:W1:Y:S08]  /*2170*/  LDC.64 R4, c[0x0][0xb10] ;  /* 0x0002c400ff047b82 */ /* 0x000e700000000a00 */
[----:B------:R-:W2:Y:S08]  /*2180*/  LDC.64 R2, c[0x0][0xb18] ;  /* 0x0002c600ff027b82 */ /* 0x000eb00000000a00 */
[----:B------:R-:W3:Y:S08]  /*2190*/  LDC R6, c[0x0][0xb20] ;  /* 0x0002c800ff067b82 */ /* 0x000ef00000000800 */
[----:B------:R-:W4:Y:S01]  /*21a0*/  LDC R7, c[0x0][0xb0c] ;  /* 0x0002c300ff077b82 */ /* 0x000f220000000800 */
[----:B-1----:R-:W-:-:S05]  /*21b0*/  IMAD.HI.U32 R4, R10, R4, RZ ;  /* 0x000000040a047227 */ /* 0x002fca00078e00ff */
[----:B------:R-:W-:Y:S01]  /*21c0*/  SHF.R.U32.HI R4, RZ, R5, R4 ;  /* 0x00000005ff047219 */ /* 0x000fe20000011604 */
[----:B--2---:R-:W-:Y:S01]  /*21d0*/  IMAD.HI.U32 R3, R9, R3, RZ ;  /* 0x0000000309037227 */ /* 0x004fe200078e00ff */
[----:B------:R-:W-:-:S04]  /*21e0*/  ISETP.NE.AND P0, PT, R2, 0x1, PT ;  /* 0x000000010200780c */ /* 0x000fc80003f05270 */
[----:B---3--:R-:W-:-:S04]  /*21f0*/  SHF.R.U32.HI R3, RZ, R6, R3 ;  /* 0x00000006ff037219 */ /* 0x008fc80000011603 */
[----:B------:R-:W-:Y:S02]  /*2200*/  SEL R3, R9, R3, !P0 ;  /* 0x0000000309037207 */ /* 0x000fe40004000000 */
[----:B----4-:R-:W-:-:S04]  /*2210*/  ISETP.NE.AND P1, PT, R7, 0x1, PT ;  /* 0x000000010700780c */ /* 0x010fc80003f25270 */
[----:B------:R-:W-:-:S05]  /*2220*/  SEL R4, R10, R4, !P1 ;  /* 0x000000040a047207 */ /* 0x000fca0004800000 */
[----:B------:R-:W-:Y:S02]  /*2230*/  IMAD.IADD R5, R3, 0x1, -R4 ;  /* 0x0000000103057824 */ /* 0x000fe400078e0a04 */
[----:B------:R-:W-:Y:S02]  /*2240*/  IMAD.IADD R3, R4, 0x1, -R3 ;  /* 0x0000000104037824 */ /* 0x000fe400078e0a03 */
[----:B------:R-:W-:Y:S02]  /*2250*/  IMAD R10, R5, R7, R10 ;  /* 0x00000007050a7224 */ /* 0x000fe400078e020a */
[----:B------:R-:W-:-:S07]  /*2260*/  IMAD R9, R3, R2, R9 ;  /* 0x0000000203097224 */ /* 0x000fce00078e0209 */
.L_x_34:
[----:B------:R-:W-:Y:S01]  /*2270*/  VIADD R16, R16, 0x1 ;  /* 0x0000000110107836 */ /* 0x000fe20000000000 */
[----:B------:R-:W-:Y:S01]  /*2280*/  PLOP3.LUT P1, PT, PT, PT, PT, 0x80, 0x8 ;  /* 0x000000000008781c */ /* 0x000fe20003f2f070 */
[----:B------:R-:W-:Y:S02]  /*2290*/  IMAD.IADD R15, R10, 0x1, R87 ;  /* 0x000000010a0f7824 */ /* 0x000fe400078e0257 */
[----:B------:R-:W-:Y:S01]  /*22a0*/  IMAD.IADD R14, R9, 0x1, R86 ;  /* 0x00000001090e7824 */ /* 0x000fe200078e0256 */
[----:B------:R-:W-:-:S04]  /*22b0*/  ISETP.NE.AND P0, PT, R16, 0x2, PT ;  /* 0x000000021000780c */ /* 0x000fc80003f05270 */
[----:B------:R-:W-:Y:S02]  /*22c0*/  SEL R2, RZ, 0x1, P0 ;  /* 0x00000001ff027807 */ /* 0x000fe40000000000 */
[----:B------:R-:W-:Y:S02]  /*22d0*/  SEL R16, R16, RZ, P0 ;  /* 0x000000ff10107207 */ /* 0x000fe40000000000 */
[----:B------:R-:W-:Y:S01]  /*22e0*/  LOP3.LUT R13, R13, R2, RZ, 0x3c, !PT ;  /* 0x000000020d0d7212 */ /* 0x000fe200078e3cff */
[----:B------:R-:W-:Y:S06]  /*22f0*/  @P2 BRA `(.L_x_35) ;  /* 0xfffffff000a02947 */ /* 0x000fec000383ffff */
[----:B------:R-:W-:Y:S01]  /*2300*/  UIADD3 UR4, UPT, UPT, UR4, 0x30, URZ ;  /* 0x0000003004047890 */ /* 0x000fe2000fffe0ff */
[----:B------:R-:W-:-:S03]  /*2310*/  SHF.L.U32 R2, R17, 0x1f, RZ ;  /* 0x0000001f11027819 */ /* 0x000fc600000006ff */
[----:B------:R-:W-:-:S09]  /*2320*/  ULEA UR5, UR6, UR4, 0x3 ;  /* 0x0000000406057291 */ /* 0x000fd2000f8e18ff */
[----:B------:R-:W1:Y:S02]  /*2330*/  SYNCS.PHASECHK.TRANS64.TRYWAIT P0, [UR5], R2 ;  /* 0x00000002ff0075a7 */ /* 0x000e640008001105 */
[----:B-1----:R-:W-:Y:S05]  /*2340*/  @!P0 BRA `(.L_x_36) ;  /* 0x0000006c00008947 */ /* 0x002fea0003800000 */
.L_x_138:
[----:B------:R-:W-:-:S04]  /*2350*/  UIADD3 UR6, UPT, UPT, UR6, 0x1, URZ ;  /* 0x0000000106067890 */ /* 0x000fc8000fffe0ff */
[----:B------:R-:W-:-:S04]  /*2360*/  UISETP.NE.AND UP0, UPT, UR6, 0x6, UPT ;  /* 0x000000060600788c */ /* 0x000fc8000bf05270 */
[----:B------:R-:W-:Y:S02]  /*2370*/  USEL UR7, URZ, 0x1, UP0 ;  /* 0x00000001ff077887 */ /* 0x000fe40008000000 */
[----:B------:R-:W-:-:S04]  /*2380*/  USEL UR6, UR6, URZ, UP0 ;  /* 0x000000ff06067287 */ /* 0x000fc80008000000 */
[----:B------:R-:W-:Y:S01]  /*2390*/  ULEA UR5, UR6, UR4, 0x3 ;  /* 0x0000000406057291 */ /* 0x000fe2000f8e18ff */
[----:B-1----:R-:W-:-:S04]  /*23a0*/  LOP3.LUT R2, R17, UR7, RZ, 0x3c, !PT ;  /* 0x0000000711027c12 */ /* 0x002fc8000f8e3cff */
[----:B------:R-:W-:-:S04]  /*23b0*/  SHF.L.U32 R3, R2, 0x1f, RZ ;  /* 0x0000001f02037819 */ /* 0x000fc800000006ff */
[----:B------:R-:W1:Y:S02]  /*23c0*/  SYNCS.PHASECHK.TRANS64.TRYWAIT P0, [UR5], R3 ;  /* 0x00000003ff0075a7 */ /* 0x000e640008001105 */
[----:B-1----:R-:W-:Y:S05]  /*23d0*/  @!P0 BRA `(.L_x_37) ;  /* 0x0000006800f48947 */ /* 0x002fea0003800000 */
.L_x_140:
[----:B------:R-:W-:-:S04]  /*23e0*/  UIADD3 UR6, UPT, UPT, UR6, 0x1, URZ ;  /* 0x0000000106067890 */ /* 0x000fc8000fffe0ff */
[----:B------:R-:W-:-:S04]  /*23f0*/  UISETP.NE.AND UP0, UPT, UR6, 0x6, UPT ;  /* 0x000000060600788c */ /* 0x000fc8000bf05270 */
[----:B------:R-:W-:Y:S02]  /*2400*/  USEL UR7, URZ, 0x1, UP0 ;  /* 0x00000001ff077887 */ /* 0x000fe40008000000 */
[----:B------:R-:W-:-:S04]  /*2410*/  USEL UR6, UR6, URZ, UP0 ;  /* 0x000000ff06067287 */ /* 0x000fc80008000000 */
[----:B------:R-:W-:Y:S01]  /*2420*/  ULEA UR5, UR6, UR4, 0x3 ;  /* 0x0000000406057291 */ /* 0x000fe2000f8e18ff */
[----:B------:R-:W-:-:S04]  /*2430*/  LOP3.LUT R2, R2, UR7, RZ, 0x3c, !PT ;  /* 0x0000000702027c12 */ /* 0x000fc8000f8e3cff */
[----:B-1----:R-:W-:-:S04]  /*2440*/  SHF.L.U32 R3, R2, 0x1f, RZ ;  /* 0x0000001f02037819 */ /* 0x002fc800000006ff */
[----:B------:R-:W1:Y:S02]  /*2450*/  SYNCS.PHASECHK.TRANS64.TRYWAIT P0, [UR5], R3 ;  /* 0x00000003ff0075a7 */ /* 0x000e640008001105 */
[----:B-1----:R-:W-:Y:S05]  /*2460*/  @!P0 BRA `(.L_x_38) ;  /* 0x0000006800e88947 */ /* 0x002fea0003800000 */
.L_x_142:
        /* <DEDUP_REMOVED lines=9> */
.L_x_144:
        /* <DEDUP_REMOVED lines=9> */
.L_x_146:
[----:B------:R-:W-:-:S04]  /*2590*/  UIADD3 UR6, UPT, UPT, UR6, 0x1, URZ ;  /* 0x0000000106067890 */ /* 0x000fc8000fffe0ff */
[----:B------:R-:W-:-:S04]  /*25a0*/  UISETP.NE.AND UP0, UPT, UR6, 0x6, UPT ;  /* 0x000000060600788c */ /* 0x000fc8000bf05270 */
[----:B------:R-:W-:Y:S02]  /*25b0*/  USEL UR5, URZ, 0x1, UP0 ;  /* 0x00000001ff057887 */ /* 0x000fe40008000000 */
[----:B------:R-:W-:-:S04]  /*25c0*/  USEL UR6, UR6, URZ, UP0 ;  /* 0x000000ff06067287 */ /* 0x000fc80008000000 */
[----:B------:R-:W-:Y:S01]  /*25d0*/  ULEA UR6, UR6, UR4, 0x3 ;  /* 0x0000000406067291 */ /* 0x000fe2000f8e18ff */
[----:B------:R-:W-:-:S04]  /*25e0*/  LOP3.LUT R2, R2, UR5, RZ, 0x3c, !PT ;  /* 0x0000000502027c12 */ /* 0x000fc8000f8e3cff */
[----:B------:R-:W-:Y:S01]  /*25f0*/  SHF.L.U32 R2, R2, 0x1f, RZ ;  /* 0x0000001f02027819 */ /* 0x000fe200000006ff */
[----:B-1--4-:R-:W-:-:S07]  /*2600*/  IMAD.U32 R0, RZ, RZ, UR6 ;  /* 0x00000006ff007e24 */ /* 0x012fce000f8e00ff */
.L_x_41:
[----:B-1----:R1:W2:Y:S02]  /*2610*/  SYNCS.PHASECHK.TRANS64.TRYWAIT P0, [R0+URZ], R2 ;  /* 0x00000002000075a7 */ /* 0x0022a400080011ff */
[----:B--2---:R-:W-:Y:S05]  /*2620*/  @!P0 NANOSLEEP.SYNCS 0x989680 ;  /* 0x009896800000895d */ /* 0x004fea0003900000 */
[----:B------:R-:W2:Y:S02]  /*2630*/  @!P0 SYNCS.PHASECHK.TRANS64 P0, [R0+URZ], R2 ;  /* 0x00000002000085a7 */ /* 0x000ea400080010ff */
[----:B--2---:R-:W-:Y:S05]  /*2640*/  @P0 EXIT ;  /* 0x000000000000094d */ /* 0x004fea0003800000 */
[----:B------:R-:W-:Y:S05]  /*2650*/  BRA `(.L_x_41) ;  /* 0xfffffffc00ec7947 */ /* 0x000fea000383ffff */
.L_x_17:
[----:B------:R-:W-:-:S04]  /*2660*/  UISETP.NE.AND UP1, UPT, UR37, URZ, UPT ;  /* 0x000000ff2500728c */ /* 0x000fc8000bf25270 */
[----:B------:R-:W-:-:S09]  /*2670*/  UISETP.NE.OR UP1, UPT, UR8, 0x1, UP1 ;  /* 0x000000010800788c */ /* 0x000fd20008f25670 */
[----:B------:R-:W-:Y:S05]  /*2680*/  BRA.U UP1, `(.L_x_42) ;  /* 0x0000000501487547 */ /* 0x000fea000b800000 */
[----:B------:R-:W-:Y:S01]  /*2690*/  ISETP.NE.AND P2, PT, R2, RZ, PT ;  /* 0x000000ff0200720c */ /* 0x000fe20003f45270 */
[----:B------:R-:W-:Y:S01]  /*26a0*/  IMAD.MOV.U32 R12, RZ, RZ, 0x1 ;  /* 0x00000001ff0c7424 */ /* 0x000fe200078e00ff */
[----:B------:R-:W-:Y:S02]  /*26b0*/  CS2R R10, SRZ ;  /* 0x00000000000a7805 */ /* 0x000fe4000001ff00 */
[----:B------:R-:W-:Y:S01]  /*26c0*/  CS2R R8, SRZ ;  /* 0x0000000000087805 */ /* 0x000fe2000001ff00 */
[----:B------:R-:W-:Y:S01]  /*26d0*/  UMOV UR4, 0x400 ;  /* 0x0000040000047882 */ /* 0x000fe20000000000 */
[----:B------:R-:W-:Y:S01]  /*26e0*/  UMOV UR6, URZ ;  /* 0x000000ff00067c82 */ /* 0x000fe20008000000 */
[----:B------:R-:W-:-:S12]  /*26f0*/  ULEA UR37, UR37, UR4, 0x18 ;  /* 0x0000000425257291 */ /* 0x000fd8000f8ec0ff */
.L_x_46:
[----:B------:R-:W-:Y:S02]  /*2700*/  LEA R0, R8, UR37, 0x3 ;  /* 0x0000002508007c11 */ /* 0x000fe4000f8e18ff */
[----:B------:R-:W-:-:S03]  /*2710*/  SHF.L.U32 R4, R9, 0x1f, RZ ;  /* 0x0000001f09047819 */ /* 0x000fc600000006ff */
[----:B------:R-:W-:Y:S01]  /*2720*/  VIADD R5, R0, 0x120 ;  /* 0x0000012000057836 */ /* 0x000fe20000000000 */
[----:B------:R-:W1:Y:S02]  /*2730*/  SYNCS.PHASECHK.TRANS64.TRYWAIT P0, [R0+URZ+0x110], R4 ;  /* 0x00011004000075a7 */ /* 0x000e6400080011ff */
[----:B-1----:R-:W-:Y:S05]  /*2740*/  @!P0 BRA `(.L_x_43) ;  /* 0x0000006800788947 */ /* 0x002fea0003800000 */
.L_x_147:
[----:B------:R-:W-:Y:S01]  /*2750*/  ULEA UR5, UR6, UR37, 0x3 ;  /* 0x0000002506057291 */ /* 0x000fe2000f8e18ff */
[----:B-1----:R-:W-:Y:S01]  /*2760*/  PRMT R0, RZ, 0x654, R5 ;  /* 0x00000654ff007816 */ /* 0x002fe20000000005 */
[----:B------:R-:W-:Y:S01]  /*2770*/  @!P2 IMAD.MOV.U32 R4, RZ, RZ, 0x10 ;  /* 0x00000010ff04a424 */ /* 0x000fe200078e00ff */
[----:B------:R-:W-:Y:S01]  /*2780*/  SHF.L.U32 R5, R12, 0x1f, RZ ;  /* 0x0000001f0c057819 */ /* 0x000fe200000006ff */
[----:B------:R-:W-:Y:S01]  /*2790*/  UIADD3 UR4, UPT, UPT, UR5, 0xb0, URZ ;  /* 0x000000b005047890 */ /* 0x000fe2000fffe0ff */
[----:B------:R1:W-:Y:S05]  /*27a0*/  SYNCS.ARRIVE.TRANS64.RED.A1T0 RZ, [R0+URZ], RZ ;  /* 0x000000ff00ff79a7 */ /* 0x0003ea00081004ff */
[----:B------:R-:W-:Y:S01]  /*27b0*/  IMAD.U32 R6, RZ, RZ, UR4 ;  /* 0x00000004ff067e24 */ /* 0x000fe2000f8e00ff */
[----:B------:R-:W2:Y:S04]  /*27c0*/  SYNCS.PHASECHK.TRANS64.TRYWAIT P0, [UR5+0xc0], R5 ;  /* 0x0000c005ff0075a7 */ /* 0x000ea80008001105 */
[----:B------:R-:W-:Y:S01]  /*27d0*/  PRMT R6, R2, 0x654, R6 ;  /* 0x0000065402067816 */ /* 0x000fe20000000006 */
[----:B-12---:R-:W-:Y:S06]  /*27e0*/  @!P0 BRA `(.L_x_44) ;  /* 0x0000006800648947 */ /* 0x006fec0003800000 */
.L_x_149:
[----:B------:R-:W-:Y:S01]  /*27f0*/  ULEA UR4, UR6, UR37, 0x4 ;  /* 0x0000002506047291 */ /* 0x000fe2000f8e20ff */
[----:B------:R-:W-:Y:S01]  /*2800*/  SEL R3, R6, R3, !P2 ;  /* 0x0000000306037207 */ /* 0x000fe20005000000 */
[----:B------:R-:W-:Y:S01]  /*2810*/  UIADD3 UR5, UPT, UPT, UR5, 0xb0, URZ ;  /* 0x000000b005057890 */ /* 0x000fe2000fffe0ff */
[----:B-1----:R-:W-:Y:S01]  /*2820*/  LEA R0, R11, UR37, 0x3 ;  /* 0x000000250b007c11 */ /* 0x002fe2000f8e18ff */
[----:B------:R-:W-:Y:S01]  /*2830*/  UIADD3 UR4, UPT, UPT, UR4, 0x140, URZ ;  /* 0x0000014004047890 */ /* 0x000fe2000fffe0ff */
[----:B------:R1:W-:Y:S01]  /*2840*/  @!P2 SYNCS.ARRIVE.TRANS64.RED RZ, [R3+URZ], R4 ;  /* 0x0000000403ffa9a7 */ /* 0x0003e200080004ff */
[----:B------:R-:W-:Y:S01]  /*2850*/  UIADD3 UR6, UPT, UPT, UR6, 0x1, URZ ;  /* 0x0000000106067890 */ /* 0x000fe2000fffe0ff */
[----:B------:R-:W-:-:S03]  /*2860*/  VIADD R8, R8, 0x1 ;  /* 0x0000000108087836 */ /* 0x000fc60000000000 */
[----:B------:R-:W-:Y:S02]  /*2870*/  UISETP.NE.AND UP0, UPT, UR6, 0x2, UPT ;  /* 0x000000020600788c */ /* 0x000fe4000bf05270 */
[----:B------:R-:W-:Y:S01]  /*2880*/  ISETP.NE.AND P0, PT, R8, 0x2, PT ;  /* 0x000000020800780c */ /* 0x000fe20003f05270 */
[----:B------:R-:W-:Y:S06]  /*2890*/  UGETNEXTWORKID.BROADCAST [UR4], [UR5] ;  /* 0x00000000040073ca */ /* 0x000fec0008000100 */
[----:B------:R-:W-:Y:S02]  /*28a0*/  USEL UR4, URZ, 0x1, UP0 ;  /* 0x00000001ff047887 */ /* 0x000fe40008000000 */
[----:B------:R-:W-:-:S04]  /*28b0*/  USEL UR6, UR6, URZ, UP0 ;  /* 0x000000ff06067287 */ /* 0x000fc80008000000 */
[----:B------:R-:W-:Y:S02]  /*28c0*/  LOP3.LUT R12, R12, UR4, RZ, 0x3c, !PT ;  /* 0x000000040c0c7c12 */ /* 0x000fe4000f8e3cff */
[----:B-1----:R-:W-:-:S04]  /*28d0*/  SHF.L.U32 R4, R10, 0x1f, RZ ;  /* 0x0000001f0a047819 */ /* 0x002fc800000006ff */
[----:B------:R-:W1:Y:S02]  /*28e0*/  SYNCS.PHASECHK.TRANS64.TRYWAIT P1, [R0+URZ+0xb0], R4 ;  /* 0x0000b004000075a7 */ /* 0x000e6400080211ff */
[----:B-1----:R-:W-:Y:S05]  /*28f0*/  @!P1 BRA `(.L_x_45) ;  /* 0x0000006800389947 */ /* 0x002fea0003800000 */
.L_x_150:
[C---:B-1----:R-:W-:Y:S01]  /*2900*/  LEA R4, R11.reuse, UR37, 0x4 ;  /* 0x000000250b047c11 */ /* 0x042fe2000f8e20ff */
[----:B------:R-:W-:Y:S01]  /*2910*/  VIADD R0, R0, 0xc0 ;  /* 0x000000c000007836 */ /* 0x000fe20000000000 */
[----:B------:R-:W-:Y:S01]  /*2920*/  SEL R8, R8, RZ, P0 ;  /* 0x000000ff08087207 */ /* 0x000fe20000000000 */
[----:B------:R-:W-:-:S03]  /*2930*/  VIADD R11, R11, 0x1 ;  /* 0x000000010b0b7836 */ /* 0x000fc60000000000 */
[----:B------:R-:W1:Y:S01]  /*2940*/  LDS.128 R4, [R4+0x140] ;  /* 0x0001400004047984 */ /* 0x000e620000000c00 */
[----:B------:R-:W-:Y:S02]  /*2950*/  PRMT R0, RZ, 0x654, R0 ;  /* 0x00000654ff007816 */ /* 0x000fe40000000000 */
[C---:B------:R-:W-:Y:S01]  /*2960*/  ISETP.NE.AND P1, PT, R11.reuse, 0x2, PT ;  /* 0x000000020b00780c */ /* 0x040fe20003f25270 */
[----:B------:R-:W-:Y:S01]  /*2970*/  @!PT LDS RZ, [RZ] ;  /* 0x00000000fffff984 */ /* 0x000fe20000000800 */
[----:B------:R-:W-:Y:S01]  /*2980*/  @!PT LDS RZ, [RZ] ;  /* 0x00000000fffff984 */ /* 0x000fe20000000800 */
[----:B------:R-:W-:Y:S01]  /*2990*/  @!PT LDS RZ, [RZ] ;  /* 0x00000000fffff984 */ /* 0x000fe20000000800 */
[----:B------:R-:W-:Y:S01]  /*29a0*/  @!PT LDS RZ, [RZ] ;  /* 0x00000000fffff984 */ /* 0x000fe20000000800 */
[----:B------:R2:W-:Y:S06]  /*29b0*/  MEMBAR.ALL.CTA ;  /* 0x0000000000007992 */ /* 0x0005ec0000008000 */
[----:B--2---:R-:W2:Y:S01]  /*29c0*/  FENCE.VIEW.ASYNC.S ;  /* 0x00000000000073c6 */ /* 0x004ea20000000000 */
[----:B------:R-:W-:Y:S01]  /*29d0*/  SEL R11, R11, RZ, P1 ;  /* 0x000000ff0b0b7207 */ /* 0x000fe20000800000 */
[----:B--2---:R2:W-:Y:S01]  /*29e0*/  SYNCS.ARRIVE.TRANS64.RED.A1T0 RZ, [R0+URZ], RZ ;  /* 0x000000ff00ff79a7 */ /* 0x0045e200081004ff */
[----:B-1----:R-:W-:-:S02]  /*29f0*/  LOP3.LUT P3, RZ, R6, 0x1, RZ, 0xc0, !PT ;  /* 0x0000000106ff7812 */ /* 0x002fc4000786c0ff */
[----:B------:R-:W-:-:S04]  /*2a00*/  SEL R4, RZ, 0x1, P1 ;  /* 0x00000001ff047807 */ /* 0x000fc80000800000 */
[----:B------:R-:W-:Y:S02]  /*2a10*/  LOP3.LUT R10, R10, R4, RZ, 0x3c, !PT ;  /* 0x000000040a0a7212 */ /* 0x000fe400078e3cff */
[----:B--2---:R-:W-:-:S04]  /*2a20*/  SEL R0, RZ, 0x1, P0 ;  /* 0x00000001ff007807 */ /* 0x004fc80000000000 */
[----:B------:R-:W-:Y:S01]  /*2a30*/  LOP3.LUT R9, R9, R0, RZ, 0x3c, !PT ;  /* 0x0000000009097212 */ /* 0x000fe200078e3cff */
[----:B------:R-:W-:Y:S06]  /*2a40*/  @P3 BRA `(.L_x_46) ;  /* 0xfffffffc002c3947 */ /* 0x000fec000383ffff */
[----:B------:R-:W-:Y:S01]  /*2a50*/  ULEA UR5, UR6, UR37, 0x3 ;  /* 0x0000002506057291 */ /* 0x000fe2000f8e18ff */
[----:B------:R-:W-:-:S08]  /*2a60*/  SHF.L.U32 R2, R12, 0x1f, RZ ;  /* 0x0000001f0c027819 */ /* 0x000fd000000006ff */
[----:B------:R-:W1:Y:S02]  /*2a70*/  SYNCS.PHASECHK.TRANS64 P0, [UR5+0xc0], R2 ;  /* 0x0000c002ff0075a7 */ /* 0x000e640008001005 */
[----:B-1----:R-:W-:Y:S05]  /*2a80*/  @P0 BRA `(.L_x_47) ;  /* 0x0000000000080947 */ /* 0x002fea0003800000 */
[----:B------:R-:W1:Y:S02]  /*2a90*/  SYNCS.PHASECHK.TRANS64.TRYWAIT P0, [UR5+0xc0], R2 ;  /* 0x0000c002ff0075a7 */ /* 0x000e640008001105 */
[----:B-1----:R-:W-:Y:S05]  /*2aa0*/  @!P0 BRA `(.L_x_48) ;  /* 0x0000006400e08947 */ /* 0x002fea0003800000 */
.L_x_47:
[----:B------:R-:W-:-:S04]  /*2ab0*/  UIADD3 UR4, UPT, UPT, UR6, 0x1, URZ ;  /* 0x0000000106047890 */ /* 0x000fc8000fffe0ff */
[----:B------:R-:W-:-:S04]  /*2ac0*/  UISETP.NE.AND UP0, UPT, UR4, 0x2, UPT ;  /* 0x000000020400788c */ /* 0x000fc8000bf05270 */
[----:B------:R-:W-:Y:S02]  /*2ad0*/  USEL UR7, URZ, 0x1, UP0 ;  /* 0x00000001ff077887 */ /* 0x000fe40008000000 */
[----:B------:R-:W-:-:S04]  /*2ae0*/  USEL UR4, UR4, URZ, UP0 ;  /* 0x000000ff04047287 */ /* 0x000fc80008000000 */
[----:B------:R-:W-:Y:S01]  /*2af0*/  ULEA UR4, UR4, UR37, 0x3 ;  /* 0x0000002504047291 */ /* 0x000fe2000f8e18ff */
[----:B-1----:R-:W-:-:S04]  /*2b00*/  LOP3.LUT R2, R12, UR7, RZ, 0x3c, !PT ;  /* 0x000000070c027c12 */ /* 0x002fc8000f8e3cff */
[----:B------:R-:W-:-:S04]  /*2b10*/  SHF.L.U32 R0, R2, 0x1f, RZ ;  /* 0x0000001f02007819 */ /* 0x000fc800000006ff */
[----:B------:R-:W1:Y:S02]  /*2b20*/  SYNCS.PHASECHK.TRANS64 P0, [UR4+0xc0], R0 ;  /* 0x0000c000ff0075a7 */ /* 0x000e640008001004 */
[----:B-1----:R-:W-:Y:S05]  /*2b30*/  @P0 EXIT ;  /* 0x000000000000094d */ /* 0x002fea0003800000 */
[----:B------:R-:W-:Y:S02]  /*2b40*/  SHF.L.U32 R2, R2, 0x1f, RZ ;  /* 0x0000001f02027819 */ /* 0x000fe400000006ff */
[----:B------:R-:W-:-:S07]  /*2b50*/  MOV R0, UR4 ;  /* 0x0000000400007c02 */ /* 0x000fce0008000f00 */
.L_x_49:
[----:B-1----:R1:W2:Y:S02]  /*2b60*/  SYNCS.PHASECHK.TRANS64.TRYWAIT P0, [R0+URZ+0xc0], R2 ;  /* 0x0000c002000075a7 */ /* 0x0022a400080011ff */
[----:B--2---:R-:W-:Y:S05]  /*2b70*/  @!P0 NANOSLEEP.SYNCS 0x989680 ;  /* 0x009896800000895d */ /* 0x004fea0003900000 */
[----:B------:R-:W2:Y:S02]  /*2b80*/  @!P0 SYNCS.PHASECHK.TRANS64 P0, [R0+URZ+0xc0], R2 ;  /* 0x0000c002000085a7 */ /* 0x000ea400080010ff */
[----:B--2---:R-:W-:Y:S05]  /*2b90*/  @P0 EXIT ;  /* 0x000000000000094d */ /* 0x004fea0003800000 */
[----:B------:R-:W-:Y:S05]  /*2ba0*/  BRA `(.L_x_49) ;  /* 0xfffffffc00ec7947 */ /* 0x000fea000383ffff */
.L_x_42:
[----:B------:R-:W-:-:S09]  /*2bb0*/  UISETP.NE.AND UP1, UPT, UR8, URZ, UPT ;  /* 0x000000ff0800728c */ /* 0x000fd2000bf25270 */
[----:B------:R-:W-:Y:S05]  /*2bc0*/  BRA.U UP1, `(.L_x_50) ;  /* 0x0000000d01b47547 */ /* 0x000fea000b800000 */
[----:B------:R-:W-:Y:S01]  /*2bd0*/  UMOV UR4, 0x40 ;  /* 0x0000004000047882 */ /* 0x000fe20000000000 */
[----:B------:R-:W-:Y:S01]  /*2be0*/  NOP ;  /* 0x0000000000007918 */ /* 0x000fe20000000000 */
[----:B------:R-:W-:Y:S01]  /*2bf0*/  ULEA UR4, UR37, UR4, 0x18 ;  /* 0x0000000425047291 */ /* 0x000fe2000f8ec0ff */
[----:B------:R-:W-:Y:S02]  /*2c00*/  UMOV UR5, 0x400 ;  /* 0x0000040000057882 */ /* 0x000fe40000000000 */
[----:B------:R-:W-:-:S06]  /*2c10*/  ULEA UR37, UR37, UR5, 0x18 ;  /* 0x0000000525257291 */ /* 0x000fcc000f8ec0ff */
[----:B------:R-:W1:Y:S02]  /*2c20*/  LDS.U8 R0, [UR4+0x1c] ;  /* 0x00001c04ff007984 */ /* 0x000e640008000000 */
[----:B-1----:R-:W-:-:S13]  /*2c30*/  ISETP.NE.AND P0, PT, R0, RZ, PT ;  /* 0x000000ff0000720c */ /* 0x002fda0003f05270 */
[----:B------:R-:W-:Y:S05]  /*2c40*/  @P0 BRA `(.L_x_51) ;  /* 0x0000000000580947 */ /* 0x000fea0003800000 */
[----:B------:R-:W-:-:S13]  /*2c50*/  ELECT P0, URZ, PT ;  /* 0x0000000000ff782f */ /* 0x000fda0003800000 */
[----:B------:R-:W-:Y:S05]  /*2c60*/  @!P0 BRA `(.L_x_52) ;  /* 0x0000000000608947 */ /* 0x000fea0003800000 */
[----:B------:R-:W-:Y:S01]  /*2c70*/  UMOV UR5, 0x10 ;  /* 0x0000001000057882 */ /* 0x000fe20000000000 */
[----:B------:R-:W-:Y:S01]  /*2c80*/  HFMA2 R0, -RZ, RZ, 0, 5.9604644775390625e-08 ;  /* 0x00000001ff007431 */ /* 0x000fe200000001ff */
[----:B------:R-:W-:-:S03]  /*2c90*/  MOV R2, 0xffff ;  /* 0x0000ffff00027802 */ /* 0x000fc60000000f00 */
[----:B------:R-:W-:Y:S04]  /*2ca0*/  DEPBAR.LE SB1, 0x36 ;  /* 0x00009d800000791a */ /* 0x000fe80000000000 */
[----:B------:R-:W1:Y:S02]  /*2cb0*/  UTCATOMSWS.FIND_AND_SET.ALIGN UP0, UR5, UR5 ;  /* 0x00000005000575e3 */ /* 0x000e640008000800 */
[----:B-1----:R-:W-:Y:S01]  /*2cc0*/  MOV R3, UR5 ;  /* 0x0000000500037c02 */ /* 0x002fe20008000f00 */
[----:B------:R-:W-:Y:S06]  /*2cd0*/  BRA.U UP0, `(.L_x_53) ;  /* 0x0000000100187547 */ /* 0x000fec000b800000 */
.L_x_54:
[----:B------:R-:W-:Y:S05]  /*2ce0*/  NANOSLEEP 0x64 ;  /* 0x000000640000795d */ /* 0x000fea0003800000 */
[----:B------:R-:W-:-:S05]  /*2cf0*/  UMOV UR5, 0x10 ;  /* 0x0000001000057882 */ /* 0x000fca0000000000 */
[----:B------:R-:W-:Y:S04]  /*2d00*/  DEPBAR.LE SB1, 0x36 ;  /* 0x00009d800000791a */ /* 0x000fe80000000000 */
[----:B------:R-:W1:Y:S02]  /*2d10*/  UTCATOMSWS.FIND_AND_SET.ALIGN UP0, UR5, UR5 ;  /* 0x00000005000575e3 */ /* 0x000e640008000800 */
[----:B-1----:R-:W-:Y:S01]  /*2d20*/  MOV R3, UR5 ;  /* 0x0000000500037c02 */ /* 0x002fe20008000f00 */
[----:B------:R-:W-:Y:S05]  /*2d30*/  BRA.U !UP0, `(.L_x_54) ;  /* 0xfffffffd08e87547 */ /* 0x000fea000b83ffff */
.L_x_53:
[-C--:B------:R-:W-:Y:S02]  /*2d40*/  SHF.L.U32 R2, R2, R3.reuse, RZ ;  /* 0x0000000302027219 */ /* 0x080fe400000006ff */
[----:B------:R-:W-:Y:S01]  /*2d50*/  SHF.L.U32 R0, R0, R3, RZ ;  /* 0x0000000300007219 */ /* 0x000fe200000006ff */
[----:B------:R-:W-:Y:S02]  /*2d60*/  IMAD.SHL.U32 R3, R3, 0x20, RZ ;  /* 0x0000002003037824 */ /* 0x000fe400078e00ff */
[----:B------:R1:W-:Y:S04]  /*2d70*/  ATOMS.OR RZ, [UR4+0x14], R2 ;  /* 0x00001402ffff798c */ /* 0x0003e8000b000004 */
[----:B------:R1:W-:Y:S04]  /*2d80*/  ATOMS.OR RZ, [UR4+0x18], R0 ;  /* 0x00001800ffff798c */ /* 0x0003e8000b000004 */
[----:B------:R1:W-:Y:S01]  /*2d90*/  STS [UR37+0x160], R3 ;  /* 0x00016003ff007988 */ /* 0x0003e20008000825 */
[----:B------:R-:W-:Y:S05]  /*2da0*/  BRA `(.L_x_52) ;  /* 0x0000000000107947 */ /* 0x000fea0003800000 */
.L_x_51:
[----:B------:R-:W-:Y:S02]  /*2db0*/  MOV R0, 0xffffffff ;  /* 0xffffffff00007802 */ /* 0x000fe40000000f00 */
[----:B------:R-:W-:-:S03]  /*2dc0*/  MOV R2, 0x2df0 ;  /* 0x00002df000027802 */ /* 0x000fc60000000f00 */
[----:B------:R1:W-:Y:S04]  /*2dd0*/  STS [UR37+0x160], R0 ;  /* 0x00016000ff007988 */ /* 0x0003e80008000825 */
[----:B-1-3-5:R-:W-:Y:S05]  /*2de0*/  CALL.REL.NOINC `($__internal_1_$__cuda_sm10x_tcgen05_guardrail_trap_phase_invalid_during_alloc) ;  /* 0x0000006c00287944 */ /* 0x02afea0003c00000 */
.L_x_52:
[----:B------:R-:W-:Y:S05]  /*2df0*/  WARPSYNC.ALL ;  /* 0x0000000000007948 */ /* 0x000fea0003800000 */
[----:B------:R-:W2:Y:S01]  /*2e00*/  S2UR UR5, SR_CgaCtaId ;  /* 0x00000000000579c3 */ /* 0x000ea20000008800 */
[----:B------:R-:W-:Y:S01]  /*2e10*/  UMOV UR4, 0x400 ;  /* 0x0000040000047882 */ /* 0x000fe20000000000 */
[----:B------:R-:W-:-:S06]  /*2e20*/  NOP ;  /* 0x0000000000007918 */ /* 0x000fcc0000000000 */
[----:B------:R-:W-:Y:S06]  /*2e30*/  BAR.ARV 0x6, 0xa0 ;  /* 0x0182800000007b1d */ /* 0x000fec0000002000 */
[----:B------:R-:W4:Y:S01]  /*2e40*/  LDCU UR7, c[0x0][0x38c] ;  /* 0x00007180ff0777ac */ /* 0x000f220008000800 */
[----:B------:R-:W-:Y:S01]  /*2e50*/  IMAD.MOV.U32 R11, RZ, RZ, 0x1 ;  /* 0x00000001ff0b7424 */ /* 0x000fe200078e00ff */
[----:B------:R-:W-:Y:S01]  /*2e60*/  CS2R R8, SRZ ;  /* 0x0000000000087805 */ /* 0x000fe2000001ff00 */
[----:B------:R-:W-:Y:S01]  /*2e70*/  IMAD.MOV.U32 R10, RZ, RZ, RZ ;  /* 0x000000ffff0a7224 */ /* 0x000fe200078e00ff */
[----:B------:R-:W3:Y:S01]  /*2e80*/  LDCU UR6, c[0x0][0x38c] ;  /* 0x00007180ff0677ac */ /* 0x000ee20008000800 */
[----:B------:R-:W-:Y:S01]  /*2e90*/  UMOV UR15, URZ ;  /* 0x000000ff000f7c82 */ /* 0x000fe20008000000 */
[----:B------:R-:W-:Y:S01]  /*2ea0*/  UMOV UR14, URZ ;  /* 0x000000ff000e7c82 */ /* 0x000fe20008000000 */
[----:B--2---:R-:W-:Y:S01]  /*2eb0*/  ULEA UR5, UR5, UR4, 0x18 ;  /* 0x0000000405057291 */ /* 0x004fe2000f8ec0ff */
[----:B------:R-:W-:Y:S01]  /*2ec0*/  UMOV UR24, 0x0 ;  /* 0x0000000000187882 */ /* 0x000fe20000000000 */
[----:B------:R-:W-:-:S02]  /*2ed0*/  UMOV UR25, 0x8200010 ;  /* 0x0820001000197882 */ /* 0x000fc40000000000 */
[----:B------:R-:W-:Y:S02]  /*2ee0*/  UIADD3 UR10, UPT, UPT, UR5, 0x8400, URZ ;  /* 0x00008400050a7890 */ /* 0x000fe4000fffe0ff */
[----:B------:R-:W-:Y:S02]  /*2ef0*/  UIADD3 UR11, UPT, UPT, UR5, 0x20400, URZ ;  /* 0x00020400050b7890 */ /* 0x000fe4000fffe0ff */
[----:B----4-:R-:W-:Y:S01]  /*2f00*/  UIADD3 UR7, UPT, UPT, UR7, 0x3f, URZ ;  /* 0x0000003f07077890 */ /* 0x010fe2000fffe0ff */
[----:B-1----:R-:W1:Y:S01]  /*2f10*/  LDS R0, [UR5+0x160] ;  /* 0x00016005ff007984 */ /* 0x002e620008000800 */
[----:B------:R-:W-:Y:S02]  /*2f20*/  USHF.R.U32.HI UR10, URZ, 0x4, UR10 ;  /* 0x00000004ff0a7899 */ /* 0x000fe4000801160a */
[----:B------:R-:W-:Y:S02]  /*2f30*/  USHF.R.S32.HI UR4, URZ, 0x1f, UR7 ;  /* 0x0000001fff047899 */ /* 0x000fe40008011407 */
[----:B------:R-:W-:-:S02]  /*2f40*/  USHF.R.U32.HI UR11, URZ, 0x4, UR11 ;  /* 0x00000004ff0b7899 */ /* 0x000fc4000801160b */
[----:B------:R-:W-:Y:S02]  /*2f50*/  ULEA.HI UR4, UR4, UR7, URZ, 0x6 ;  /* 0x0000000704047291 */ /* 0x000fe4000f8f30ff */
[----:B------:R-:W-:Y:S02]  /*2f60*/  ULOP3.LUT UR10, UR10, 0x3fff, URZ, 0xc0, !UPT ;  /* 0x00003fff0a0a7892 */ /* 0x000fe4000f8ec0ff */
[----:B------:R-:W-:Y:S02]  /*2f70*/  USHF.R.S32.HI UR4, URZ, 0x6, UR4 ;  /* 0x00000006ff047899 */ /* 0x000fe40008011404 */
[----:B------:R-:W-:Y:S02]  /*2f80*/  ULOP3.LUT UR11, UR11, 0x3fff, URZ, 0xc0, !UPT ;  /* 0x00003fff0b0b7892 */ /* 0x000fe4000f8ec0ff */
[----:B------:R-:W-:Y:S01]  /*2f90*/  UISETP.LT.AND UP0, UPT, UR4, 0x1, UPT ;  /* 0x000000010400788c */ /* 0x000fe2000bf01270 */
[----:B------:R-:W-:Y:S01]  /*2fa0*/  UMOV UR22, 0x0 ;  /* 0x0000000000167882 */ /* 0x000fe20000000000 */
[----:B------:R-:W-:-:S02]  /*2fb0*/  UMOV UR23, 0x8200010 ;  /* 0x0820001000177882 */ /* 0x000fc40000000000 */
[----:B------:R-:W-:Y:S02]  /*2fc0*/  USEL UR9, UR4, 0x1, !UP0 ;  /* 0x0000000104097887 */ /* 0x000fe4000c000000 */
[----:B------:R-:W-:Y:S02]  /*2fd0*/  ULOP3.LUT UR10, UR10, 0x10000, URZ, 0xfc, !UPT ;  /* 0x000100000a0a7892 */ /* 0x000fe4000f8efcff */
[----:B------:R-:W-:Y:S02]  /*2fe0*/  ULOP3.LUT UR11, UR11, 0x10000, URZ, 0xfc, !UPT ;  /* 0x000100000b0b7892 */ /* 0x000fe4000f8efcff */
[----:B------:R-:W-:Y:S02]  /*2ff0*/  UIADD3 UR9, UPT, UPT, -UR9, URZ, URZ ;  /* 0x000000ff09097290 */ /* 0x000fe4000fffe1ff */
[----:B---3--:R-:W-:Y:S01]  /*3000*/  UISETP.GE.AND UP3, UPT, UR6, 0x1, UPT ;  /* 0x000000010600788c */ /* 0x008fe2000bf66270 */
[----:B------:R-:W-:Y:S01]  /*3010*/  UMOV UR20, 0x0 ;  /* 0x0000000000147882 */ /* 0x000fe20000000000 */
[----:B------:R-:W-:Y:S01]  /*3020*/  UMOV UR21, 0x8200010 ;  /* 0x0820001000157882 */ /* 0x000fe20000000000 */
[----:B------:R-:W-:Y:S01]  /*3030*/  UMOV UR18, 0x0 ;  /* 0x0000000000127882 */ /* 0x000fe20000000000 */
[----:B------:R-:W-:Y:S01]  /*3040*/  UMOV UR19, 0x8200010 ;  /* 0x0820001000137882 */ /* 0x000fe20000000000 */
[----:B-1----:R-:W-:-:S15]  /*3050*/  R2UR UR16, R0 ;  /* 0x00000000001072ca */ /* 0x002fde00000e0000 */
.L_x_61:
[----:B------:R-:W-:Y:S02]  /*3060*/  LEA R0, R10, UR5, 0x3 ;  /* 0x000000050a007c11 */ /* 0x000fe4000f8e18ff */
[----:B------:R-:W-:Y:S02]  /*3070*/  SHF.L.U32 R2, R9, 0x1f, RZ ;  /* 0x0000001f09027819 */ /* 0x000fe400000006ff */
[----:B------:R-:W-:Y:S01]  /*3080*/  PLOP3.LUT P0, PT, PT, PT, UP3, 0x80, 0x8 ;  /* 0x000000000008781c */ /* 0x000fe20003f0f038 */
[----:B------:R-:W-:Y:S01]  /*3090*/  VIADD R3, R0, 0xc0 ;  /* 0x000000c000037836 */ /* 0x000fe20000000000 */
[----:B-1----:R-:W1:Y:S02]  /*30a0*/  SYNCS.PHASECHK.TRANS64.TRYWAIT P1, [R0+URZ+0xb0], R2 ;  /* 0x0000b002000075a7 */ /* 0x002e6400080211ff */
[----:B-1-3--:R-:W-:Y:S09]  /*30b0*/  @!P1 BRA `(.L_x_55) ;  /* 0x0000006000749947 */ /* 0x00aff20003800000 */
.L_x_152:
[----:B------:R-:W-:Y:S01]  /*30c0*/  LEA R4, R10, UR5, 0x4 ;  /* 0x000000050a047c11 */ /* 0x000fe2000f8e20ff */
[----:B------:R-:W-:Y:S01]  /*30d0*/  @UP3 ULEA UR6, UR14, UR5, 0x3 ;  /* 0x000000050e063291 */ /* 0x000fe2000f8e18ff */
[----:B------:R-:W-:Y:S01]  /*30e0*/  PLOP3.LUT P2, PT, PT, PT, PT, 0x80, 0x8 ;  /* 0x000000000008781c */ /* 0x000fe20003f4f070 */
[----:B------:R-:W-:Y:S01]  /*30f0*/  ULEA UR7, UR15, UR5, 0x3 ;  /* 0x000000050f077291 */ /* 0x000fe2000f8e18ff */
[----:B------:R-:W-:Y:S01]  /*3100*/  PRMT R3, RZ, 0x654, R3 ;  /* 0x00000654ff037816 */ /* 0x000fe20000000003 */
[----:B------:R-:W-:Y:S01]  /*3110*/  ULEA UR8, UR15, UR16, 0x7 ;  /* 0x000000100f087291 */ /* 0x000fe2000f8e38ff */
[----:B------:R-:W2:Y:S01]  /*3120*/  LDS.128 R4, [R4+0x140] ;  /* 0x0001400004047984 */ /* 0x000ea20000000c00 */
[----:B-1----:R-:W-:Y:S02]  /*3130*/  @P0 SHF.L.U32 R2, R8, 0x1f, RZ ;  /* 0x0000001f08020819 */ /* 0x002fe400000006ff */
[----:B------:R-:W-:Y:S01]  /*3140*/  SHF.L.U32 R0, R11, 0x1f, RZ ;  /* 0x0000001f0b007819 */ /* 0x000fe200000006ff */
[----:B------:R-:W-:Y:S01]  /*3150*/  @!PT LDS RZ, [RZ] ;  /* 0x00000000fffff984 */ /* 0x000fe20000000800 */
[----:B------:R-:W-:Y:S01]  /*3160*/  @!PT LDS RZ, [RZ] ;  /* 0x00000000fffff984 */ /* 0x000fe20000000800 */
[----:B------:R-:W-:Y:S01]  /*3170*/  @!PT LDS RZ, [RZ] ;  /* 0x00000000fffff984 */ /* 0x000fe20000000800 */
[----:B------:R-:W-:Y:S01]  /*3180*/  @!PT LDS RZ, [RZ] ;  /* 0x00000000fffff984 */ /* 0x000fe20000000800 */
[----:B------:R1:W-:Y:S06]  /*3190*/  MEMBAR.ALL.CTA ;  /* 0x0000000000007992 */ /* 0x0003ec0000008000 */
[----:B-1----:R-:W1:Y:S02]  /*31a0*/  FENCE.VIEW.ASYNC.S ;  /* 0x00000000000073c6 */ /* 0x002e640000000000 */
[----:B-1----:R1:W-:Y:S01]  /*31b0*/  SYNCS.ARRIVE.TRANS64.RED.A1T0 RZ, [R3+URZ], RZ ;  /* 0x000000ff03ff79a7 */ /* 0x0023e200081004ff */
[----:B------:R1:W3:Y:S01]  /*31c0*/  @P0 SYNCS.PHASECHK.TRANS64.TRYWAIT P2, [UR6], R2 ;  /* 0x00000002ff0005a7 */ /* 0x0002e20008041106 */
[----:B--2---:R-:W-:Y:S01]  /*31d0*/  LOP3.LUT P1, RZ, R6, 0x1, RZ, 0xc0, !PT ;  /* 0x0000000106ff7812 */ /* 0x004fe2000782c0ff */
[----:B------:R-:W2:Y:S02]  /*31e0*/  SYNCS.PHASECHK.TRANS64.TRYWAIT P0, [UR7+0xf0], R0 ;  /* 0x0000f000ff0075a7 */ /* 0x000ea40008001107 */
[----:B-123--:R-:W-:Y:S10]  /*31f0*/  @!P0 BRA `(.L_x_56) ;  /* 0x0000006000388947 */ /* 0x00eff40003800000 */
.L_x_154:
[----:B------:R-:W-:Y:S01]  /*3200*/  IADD3 R10, PT, PT, R10, 0x1, RZ ;  /* 0x000000010a0a7810 */ /* 0x000fe20007ffe0ff */
[----:B------:R-:W-:Y:S06]  /*3210*/  BRA.U !UP3, `(.L_x_57) ;  /* 0x000000010bc07547 */ /* 0x000fec000b800000 */
[----:B------:R-:W-:Y:S01]  /*3220*/  UPLOP3.LUT UP4, UPT, UPT, UPT, UPT, 0x40, 0x4 ;  /* 0x000000000004789c */ /* 0x000fe20003f8e870 */
[----:B------:R-:W-:Y:S01]  /*3230*/  UMOV UR13, UR9 ;  /* 0x00000009000d7c82 */ /* 0x000fe20008000000 */
[----:B------:R-:W-:Y:S01]  /*3240*/  UMOV UR12, UR4 ;  /* 0x00000004000c7c82 */ /* 0x000fe20008000000 */
[----:B------:R-:W-:-:S08]  /*3250*/  UMOV UR17, UR14 ;  /* 0x0000000e00117c82 */ /* 0x000fd00008000000 */
.L_x_60:
[----:B------:R-:W-:Y:S02]  /*3260*/  UIADD3 UR13, UPT, UPT, UR13, 0x1, URZ ;  /* 0x000000010d0d7890 */ /* 0x000fe4000fffe0ff */
[----:B--2---:R-:W-:Y:S02]  /*3270*/  ULEA UR6, UR17, UR5, 0x3 ;  /* 0x0000000511067291 */ /* 0x004fe4000f8e18ff */
[----:B------:R-:W-:Y:S01]  /*3280*/  UISETP.NE.AND UP0, UPT, UR13, URZ, UPT ;  /* 0x000000ff0d00728c */ /* 0x000fe2000bf05270 */
[----:B---3--:R-:W-:Y:S10]  /*3290*/  @P2 BRA `(.L_x_58) ;  /* 0x00000000000c2947 */ /* 0x008ff40003800000 */
[----:B-1----:R-:W-:Y:S04]  /*32a0*/  SHF.L.U32 R2, R8, 0x1f, RZ ;  /* 0x0000001f08027819 */ /* 0x002fe800000006ff */
[----:B------:R-:W1:Y:S02]  /*32b0*/  SYNCS.PHASECHK.TRANS64.TRYWAIT P0, [UR6], R2 ;  /* 0x00000002ff0075a7 */ /* 0x000e640008001106 */
[----:B-1----:R-:W-:Y:S05]  /*32c0*/  @!P0 BRA `(.L_x_59) ;  /* 0x00000060001c8947 */ /* 0x002fea0003800000 */
.L_x_58:
[----:B------:R-:W-:Y:S01]  /*32d0*/  UISETP.NE.AND UP1, UPT, UR12, 0x1, UPT ;  /* 0x000000010c00788c */ /* 0x000fe2000bf25270 */
[----:B------:R-:W-:Y:S01]  /*32e0*/  PLOP3.LUT P2, PT, PT, PT, PT, 0x80, 0x8 ;  /* 0x000000000008781c */ /* 0x000fe20003f4f070 */
[----:B------:R-:W-:Y:S02]  /*32f0*/  UIADD3 UR14, UPT, UPT, UR17, 0x1, URZ ;  /* 0x00000001110e7890 */ /* 0x000fe4000fffe0ff */
[----:B------:R-:W-:Y:S02]  /*3300*/  ULEA UR28, UR17, UR11, 0xa ;  /* 0x0000000b111c7291 */ /* 0x000fe4000f8e50ff */
[----:B------:R-:W-:Y:S01]  /*3310*/  UISETP.NE.AND UP2, UPT, UR14, 0x6, UPT ;  /* 0x000000060e00788c */ /* 0x000fe2000bf45270 */
[----:B------:R-:W-:Y:S01]  /*3320*/  PLOP3.LUT P0, PT, PT, PT, UP1, 0x80, 0x8 ;  /* 0x000000000008781c */ /* 0x000fe20003f0f018 */
[----:B------:R-:W-:Y:S02]  /*3330*/  UIADD3 UR40, UPT, UPT, UR28, 0x2, URZ ;  /* 0x000000021c287890 */ /* 0x000fe4000fffe0ff */
[----:B------:R-:W-:Y:S02]  /*3340*/  USEL UR27, URZ, 0x1, UP2 ;  /* 0x00000001ff1b7887 */ /* 0x000fe40009000000 */
[----:B------:R-:W-:Y:S02]  /*3350*/  USEL UR14, UR14, URZ, UP2 ;  /* 0x000000ff0e0e7287 */ /* 0x000fe40009000000 */
[----:B------:R-:W-:Y:S02]  /*3360*/  UIADD3 UR36, UPT, UPT, UR28, 0x4, URZ ;  /* 0x000000041c247890 */ /* 0x000fe4000fffe0ff */
[----:B------:R-:W-:Y:S01]  /*3370*/  @UP1 ULEA UR26, UR14, UR5, 0x3 ;  /* 0x000000050e1a1291 */ /* 0x000fe2000f8e18ff */
[----:B------:R-:W-:Y:S01]  /*3380*/  LOP3.LUT R8, R8, UR27, RZ, 0x3c, !PT ;  /* 0x0000001b08087c12 */ /* 0x000fe2000f8e3cff */
[----:B------:R-:W-:Y:S02]  /*3390*/  UIADD3 UR32, UPT, UPT, UR28, 0x6, URZ ;  /* 0x000000061c207890 */ /* 0x000fe4000fffe0ff */
[----:B------:R-:W-:Y:S01]  /*33a0*/  UIADD3 UR6, UPT, UPT, UR6, 0x30, URZ ;  /* 0x0000003006067890 */ /* 0x000fe2000fffe0ff */
[----:B-1----:R-:W-:Y:S01]  /*33b0*/  @P0 SHF.L.U32 R0, R8, 0x1f, RZ ;  /* 0x0000001f08000819 */ /* 0x002fe200000006ff */
[----:B------:R-:W-:Y:S01]  /*33c0*/  UIADD3 UR12, UPT, UPT, UR12, -0x1, URZ ;  /* 0xffffffff0c0c7890 */ /* 0x000fe2000fffe0ff */
[----:B------:R-:W-:Y:S02]  /*33d0*/  UMOV UR29, 0x40004040 ;  /* 0x40004040001d7882 */ /* 0x000fe40000000000 */
[----:B------:R2:W3:Y:S01]  /*33e0*/  @P0 SYNCS.PHASECHK.TRANS64.TRYWAIT P2, [UR26], R0 ;  /* 0x00000000ff0005a7 */ /* 0x0004e2000804111a */
[----:B------:R-:W-:Y:S01]  /*33f0*/  ULEA UR26, UR17, UR10, 0xa ;  /* 0x0000000a111a7291 */ /* 0x000fe2000f8e50ff */
[----:B------:R-:W-:Y:S01]  /*3400*/  UMOV UR27, 0x40004040 ;  /* 0x40004040001b7882 */ /* 0x000fe20000000000 */
[----:B------:R-:W-:Y:S02]  /*3410*/  UMOV UR41, 0x40004040 ;  /* 0x4000404000297882 */ /* 0x000fe40000000000 */
[----:B------:R-:W-:Y:S02]  /*3420*/  UIADD3 UR38, UPT, UPT, UR26, 0x2, URZ ;  /* 0x000000021a267890 */ /* 0x000fe4000fffe0ff */
[----:B------:R-:W-:Y:S02]  /*3430*/  UIADD3 UR34, UPT, UPT, UR26, 0x4, URZ ;  /* 0x000000041a227890 */ /* 0x000fe4000fffe0ff */
[----:B------:R-:W-:Y:S01]  /*3440*/  UIADD3 UR30, UPT, UPT, UR26, 0x6, URZ ;  /* 0x000000061a1e7890 */ /* 0x000fe2000fffe0ff */
[----:B------:R2:W-:Y:S01]  /*3450*/  UTCHMMA gdesc[UR26], gdesc[UR28], tmem[UR8], tmem[UR24], idesc[UR25], UP4 ;  /* 0x00ff181c1a0075ea */ /* 0x0005e2000a000008 */
[----:B------:R-:W-:Y:S01]  /*3460*/  UPLOP3.LUT UP4, UPT, UPT, UPT, UPT, 0x80, 0x8 ;  /* 0x000000000008789c */ /* 0x000fe20003f8f070 */
[----:B------:R-:W-:Y:S01]  /*3470*/  UMOV UR39, 0x40004040 ;  /* 0x4000404000277882 */ /* 0x000fe20000000000 */
[----:B------:R-:W-:Y:S01]  /*3480*/  UMOV UR37, 0x40004040 ;  /* 0x4000404000257882 */ /* 0x000fe20000000000 */
[----:B------:R2:W-:Y:S01]  /*3490*/  UTCHMMA gdesc[UR38], gdesc[UR40], tmem[UR8], tmem[UR22], idesc[UR23], UPT ;  /* 0x00ff1628260075ea */ /* 0x0005e2000b800008 */
[----:B------:R-:W-:Y:S01]  /*34a0*/  UMOV UR35, 0x40004040 ;  /* 0x4000404000237882 */ /* 0x000fe20000000000 */
[----:B------:R-:W-:Y:S01]  /*34b0*/  UMOV UR33, 0x40004040 ;  /* 0x4000404000217882 */ /* 0x000fe20000000000 */
[----:B------:R-:W-:Y:S01]  /*34c0*/  UMOV UR31, 0x40004040 ;  /* 0x40004040001f7882 */ /* 0x000fe20000000000 */
[----:B------:R2:W-:Y:S01]  /*34d0*/  UTCHMMA gdesc[UR34], gdesc[UR36], tmem[UR8], tmem[UR20], idesc[UR21], UPT ;  /* 0x00ff1424220075ea */ /* 0x0005e2000b800008 */
[----:B------:R2:W-:Y:S01]  /*34e0*/  UTCHMMA gdesc[UR30], gdesc[UR32], tmem[UR8], tmem[UR18], idesc[UR19], UPT ;  /* 0x00ff12201e0075ea */ /* 0x0005e2000b800008 */
[----:B------:R2:W-:Y:S01]  /*34f0*/  UTCBAR [UR6], URZ ;  /* 0x000000ff060073e9 */ /* 0x0005e200080000ff */
[----:B------:R-:W-:Y:S01]  /*3500*/  UMOV UR17, UR14 ;  /* 0x0000000e00117c82 */ /* 0x000fe20008000000 */
[----:B------:R-:W-:Y:S05]  /*3510*/  BRA.U UP0, `(.L_x_60) ;  /* 0xfffffffd00507547 */ /* 0x000fea000b83ffff */
.L_x_57:
[----:B------:R-:W-:Y:S01]  /*3520*/  UIADD3 UR15, UPT, UPT, UR15, 0x1, URZ ;  /* 0x000000010f0f7890 */ /* 0x000fe2000fffe0ff */
[C---:B------:R-:W-:Y:S01]  /*3530*/  ISETP.NE.AND P0, PT, R10.reuse, 0x2, PT ;  /* 0x000000020a00780c */ /* 0x040fe20003f05270 */
[----:B------:R-:W-:Y:S02]  /*3540*/  UIADD3 UR7, UPT, UPT, UR7, 0xd0, URZ ;  /* 0x000000d007077890 */ /* 0x000fe4000fffe0ff */
[----:B------:R-:W-:Y:S01]  /*3550*/  UISETP.NE.AND UP0, UPT, UR15, 0x4, UPT ;  /* 0x000000040f00788c */ /* 0x000fe2000bf05270 */
[----:B-12---:R-:W-:Y:S02]  /*3560*/  SEL R0, RZ, 0x1, P0 ;  /* 0x00000001ff007807 */ /* 0x006fe40000000000 */
[----:B------:R-:W-:Y:S01]  /*3570*/  SEL R10, R10, RZ, P0 ;  /* 0x000000ff0a0a7207 */ /* 0x000fe20000000000 */
[----:B------:R-:W-:Y:S01]  /*3580*/  USEL UR6, URZ, 0x1, UP0 ;  /* 0x00000001ff067887 */ /* 0x000fe20008000000 */
[----:B------:R-:W-:Y:S01]  /*3590*/  LOP3.LUT R9, R9, R0, RZ, 0x3c, !PT ;  /* 0x0000000009097212 */ /* 0x000fe200078e3cff */
[----:B------:R-:W-:Y:S01]  /*35a0*/  USEL UR15, UR15, URZ, UP0 ;  /* 0x000000ff0f0f7287 */ /* 0x000fe20008000000 */
[----:B------:R1:W-:Y:S03]  /*35b0*/  UTCBAR [UR7], URZ ;  /* 0x000000ff070073e9 */ /* 0x0003e600080000ff */
[----:B------:R-:W-:Y:S01]  /*35c0*/  LOP3.LUT R11, R11, UR6, RZ, 0x3c, !PT ;  /* 0x000000060b0b7c12 */ /* 0x000fe2000f8e3cff */
[----:B------:R-:W-:Y:S07]  /*35d0*/  @P1 BRA `(.L_x_61) ;  /* 0xfffffff800a01947 */ /* 0x000fee000383ffff */
[----:B------:R-:W2:Y:S01]  /*35e0*/  S2UR UR4, SR_CgaCtaId ;  /* 0x00000000000479c3 */ /* 0x000ea20000008800 */
[----:B------:R-:W-:Y:S01]  /*35f0*/  ELECT P0, URZ, PT ;  /* 0x0000000000ff782f */ /* 0x000fe20003800000 */
[----:B------:R-:W-:Y:S01]  /*3600*/  IMAD.MOV.U32 R0, RZ, RZ, 0x1 ;  /* 0x00000001ff007424 */ /* 0x000fe200078e00ff */
[----:B------:R-:W-:Y:S01]  /*3610*/  UIADD3 UR5, UPT, UPT, UR5, 0xf0, URZ ;  /* 0x000000f005057890 */ /* 0x000fe2000fffe0ff */
[----:B------:R-:W-:Y:S01]  /*3620*/  SHF.L.U32 R2, R11, 0x1f, RZ ;  /* 0x0000001f0b027819 */ /* 0x000fe200000006ff */
[----:B------:R-:W-:-:S03]  /*3630*/  UMOV UR6, 0x40 ;  /* 0x0000004000067882 */ /* 0x000fc60000000000 */
[----:B------:R-:W-:Y:S01]  /*3640*/  UVIRTCOUNT.DEALLOC.SMPOOL 0x80 ;  /* 0x000000800000784c */ /* 0x000fe20000000000 */
[----:B--2---:R-:W-:Y:S02]  /*3650*/  ULEA UR4, UR4, UR6, 0x18 ;  /* 0x0000000604047291 */ /* 0x004fe4000f8ec0ff */
[----:B------:R-:W-:-:S07]  /*3660*/  ULEA UR6, UR15, UR5, 0x3 ;  /* 0x000000050f067291 */ /* 0x000fce000f8e18ff */
[----:B------:R2:W-:Y:S02]  /*3670*/  @P0 STS.U8 [UR4+0x1c], R0 ;  /* 0x00001c00ff000988 */ /* 0x0005e40008000004 */
[----:B------:R-:W4:Y:S02]  /*3680*/  SYNCS.PHASECHK.TRANS64.TRYWAIT P0, [UR6], R2 ;  /* 0x00000002ff0075a7 */ /* 0x000f240008001106 */
[----:B--2-4-:R-:W-:Y:S05]  /*3690*/  @!P0 BRA `(.L_x_62) ;  /* 0x0000005c00408947 */ /* 0x014fea0003800000 */
.L_x_157:
[----:B-1----:R-:W-:-:S04]  /*36a0*/  UIADD3 UR7, UPT, UPT, UR15, 0x1, URZ ;  /* 0x000000010f077890 */ /* 0x002fc8000fffe0ff */
[----:B------:R-:W-:-:S04]  /*36b0*/  UISETP.NE.AND UP0, UPT, UR7, 0x4, UPT ;  /* 0x000000040700788c */ /* 0x000fc8000bf05270 */
[----:B------:R-:W-:Y:S02]  /*36c0*/  USEL UR8, URZ, 0x1, UP0 ;  /* 0x00000001ff087887 */ /* 0x000fe40008000000 */
[----:B------:R-:W-:-:S04]  /*36d0*/  USEL UR7, UR7, URZ, UP0 ;  /* 0x000000ff07077287 */ /* 0x000fc80008000000 */
[----:B------:R-:W-:Y:S01]  /*36e0*/  ULEA UR6, UR7, UR5, 0x3 ;  /* 0x0000000507067291 */ /* 0x000fe2000f8e18ff */
[----:B--2---:R-:W-:-:S04]  /*36f0*/  LOP3.LUT R2, R11, UR8, RZ, 0x3c, !PT ;  /* 0x000000080b027c12 */ /* 0x004fc8000f8e3cff */
[----:B------:R-:W-:-:S04]  /*3700*/  SHF.L.U32 R3, R2, 0x1f, RZ ;  /* 0x0000001f02037819 */ /* 0x000fc800000006ff */
[----:B------:R-:W1:Y:S02]  /*3710*/  SYNCS.PHASECHK.TRANS64.TRYWAIT P0, [UR6], R3 ;  /* 0x00000003ff0075a7 */ /* 0x000e640008001106 */
[----:B-1----:R-:W-:Y:S05]  /*3720*/  @!P0 BRA `(.L_x_63) ;  /* 0x0000005c00348947 */ /* 0x002fea0003800000 */
.L_x_159:
        /* <DEDUP_REMOVED lines=9> */
.L_x_161:
[----:B------:R-:W-:-:S04]  /*37c0*/  UIADD3 UR7, UPT, UPT, UR7, 0x1, URZ ;  /* 0x0000000107077890 */ /* 0x000fc8000fffe0ff */
[----:B------:R-:W-:-:S04]  /*37d0*/  UISETP.NE.AND UP0, UPT, UR7, 0x4, UPT ;  /* 0x000000040700788c */ /* 0x000fc8000bf05270 */
[----:B------:R-:W-:Y:S02]  /*37e0*/  USEL UR6, URZ, 0x1, UP0 ;  /* 0x00000001ff067887 */ /* 0x000fe40008000000 */
[----:B------:R-:W-:-:S04]  /*37f0*/  USEL UR7, UR7, URZ, UP0 ;  /* 0x000000ff07077287 */ /* 0x000fc80008000000 */
[----:B------:R-:W-:Y:S01]  /*3800*/  ULEA UR7, UR7, UR5, 0x3 ;  /* 0x0000000507077291 */ /* 0x000fe2000f8e18ff */
[----:B------:R-:W-:-:S04]  /*3810*/  LOP3.LUT R2, R2, UR6, RZ, 0x3c, !PT ;  /* 0x0000000602027c12 */ /* 0x000fc8000f8e3cff */
[----:B------:R-:W-:-:S04]  /*3820*/  SHF.L.U32 R2, R2, 0x1f, RZ ;  /* 0x0000001f02027819 */ /* 0x000fc800000006ff */
[----:B------:R-:W2:Y:S02]  /*3830*/  SYNCS.PHASECHK.TRANS64.TRYWAIT P0, [UR7], R2 ;  /* 0x00000002ff0075a7 */ /* 0x000ea40008001107 */
[----:B--2---:R-:W-:Y:S05]  /*3840*/  @!P0 BRA `(.L_x_65) ;  /* 0x0000005c001c8947 */ /* 0x004fea0003800000 */
.L_x_163:
[----:B------:R-:W-:Y:S01]  /*3850*/  NOP ;  /* 0x0000000000007918 */ /* 0x000fe20000000000 */
[----:B-1----:R-:W1:Y:S01]  /*3860*/  LDS R0, [UR4+0x14] ;  /* 0x00001404ff007984 */ /* 0x002e620008000800 */
[----:B------:R-:W-:Y:S01]  /*3870*/  ULOP3.LUT UR6, UR16, 0xffff, URZ, 0xc0, !UPT ;  /* 0x0000ffff10067892 */ /* 0x000fe2000f8ec0ff */
[----:B------:R-:W-:Y:S01]  /*3880*/  UMOV UR8, 0xffff ;  /* 0x0000ffff00087882 */ /* 0x000fe20000000000 */
[----:B------:R-:W-:Y:S02]  /*3890*/  UMOV UR5, 0x1 ;  /* 0x0000000100057882 */ /* 0x000fe40000000000 */
[----:B------:R-:W-:-:S04]  /*38a0*/  USHF.R.U32.HI UR6, URZ, 0x5, UR6 ;  /* 0x00000005ff067899 */ /* 0x000fc80008011606 */
[----:B------:R-:W-:Y:S02]  /*38b0*/  USHF.L.U32 UR8, UR8, UR6, URZ ;  /* 0x0000000608087299 */ /* 0x000fe400080006ff */
[----:B------:R-:W-:-:S04]  /*38c0*/  USHF.L.U32 UR5, UR5, UR6, URZ ;  /* 0x0000000605057299 */ /* 0x000fc800080006ff */
[----:B-1----:R-:W-:-:S04]  /*38d0*/  LOP3.LUT R0, R0, UR8, RZ, 0xc0, !PT ;  /* 0x0000000800007c12 */ /* 0x002fc8000f8ec0ff */
[----:B------:R-:W-:-:S13]  /*38e0*/  ISETP.NE.AND P0, PT, R0, UR8, PT ;  /* 0x0000000800007c0c */ /* 0x000fda000bf05270 */
[----:B------:R-:W-:Y:S05]  /*38f0*/  @P0 BRA `(.L_x_66) ;  /* 0x0000000000580947 */ /* 0x000fea0003800000 */
[----:B------:R-:W1:Y:S02]  /*3900*/  LDS R0, [UR4+0x18] ;  /* 0x00001804ff007984 */ /* 0x000e640008000800 */
[----:B-1----:R-:W-:-:S04]  /*3910*/  LOP3.LUT R0, R0, UR5, RZ, 0xc0, !PT ;  /* 0x0000000500007c12 */ /* 0x002fc8000f8ec0ff */
[----:B------:R-:W-:-:S13]  /*3920*/  ISETP.NE.AND P0, PT, R0, UR5, PT ;  /* 0x0000000500007c0c */ /* 0x000fda000bf05270 */
[----:B------:R-:W-:Y:S05]  /*3930*/  @P0 BRA `(.L_x_67) ;  /* 0x00000000003c0947 */ /* 0x000fea0003800000 */
[----:B------:R-:W1:Y:S01]  /*3940*/  S2R R2, SR_LANEID ;  /* 0x0000000000027919 */ /* 0x000e620000000000 */
[----:B------:R-:W-:Y:S01]  /*3950*/  ULOP3.LUT UR8, URZ, UR8, URZ, 0x33, !UPT ;  /* 0x00000008ff087292 */ /* 0x000fe2000f8e33ff */
[----:B------:R-:W-:Y:S02]  /*3960*/  VOTEU.ANY UR7, UPT, PT ;  /* 0x0000000000077886 */ /* 0x000fe400038e0100 */
[----:B------:R-:W-:-:S03]  /*3970*/  UFLO.U32 UR7, UR7 ;  /* 0x00000007000772bd */ /* 0x000fc600080e0000 */
[----:B------:R-:W-:-:S04]  /*3980*/  IMAD.U32 R0, RZ, RZ, UR8 ;  /* 0x00000008ff007e24 */ /* 0x000fc8000f8e00ff */
[----:B------:R2:W4:Y:S02]  /*3990*/  REDUX UR6, R0 ;  /* 0x00000000000673c4 */ /* 0x0005240000000000 */
[----:B------:R1:W-:Y:S02]  /*39a0*/  UTCATOMSWS.AND URZ, UR8 ;  /* 0x0000000800ff79e3 */ /* 0x0003e40008000000 */
[----:B-1----:R-:W-:Y:S02]  /*39b0*/  ISETP.EQ.U32.AND P0, PT, R2, UR7, PT ;  /* 0x0000000702007c0c */ /* 0x002fe4000bf02070 */
[----:B--2---:R-:W-:Y:S02]  /*39c0*/  LOP3.LUT R0, RZ, UR5, RZ, 0x33, !PT ;  /* 0x00000005ff007c12 */ /* 0x004fe4000f8e33ff */
[----:B----4-:R-:W-:Y:S02]  /*39d0*/  MOV R2, UR6 ;  /* 0x0000000600027c02 */ /* 0x010fe40008000f00 */
[----:B------:R-:W1:Y:S07]  /*39e0*/  REDUX UR5, R0 ;  /* 0x00000000000573c4 */ /* 0x000e6e0000000000 */
[----:B------:R2:W-:Y:S01]  /*39f0*/  @P0 ATOMS.AND RZ, [UR4+0x14], R2 ;  /* 0x00001402ffff098c */ /* 0x0005e2000a800004 */
[----:B-1----:R-:W-:-:S05]  /*3a00*/  IMAD.U32 R0, RZ, RZ, UR5 ;  /* 0x00000005ff007e24 */ /* 0x002fca000f8e00ff */
[----:B------:R2:W-:Y:S01]  /*3a10*/  @P0 ATOMS.AND RZ, [UR4+0x18], R0 ;  /* 0x00001800ffff098c */ /* 0x0005e2000a800004 */
[----:B------:R-:W-:Y:S05]  /*3a20*/  BRA `(.L_x_68) ;  /* 0x0000000000147947 */ /* 0x000fea0003800000 */
.L_x_67:
[----:B------:R-:W-:Y:S02]  /*3a30*/  MOV R2, 0x3a50 ;  /* 0x00003a5000027802 */ /* 0x000fe40000000f00 */
[----:B---3-5:R-:W-:Y:S05]  /*3a40*/  CALL.REL.NOINC `($__internal_0_$__cuda_sm10x_tcgen05_guardrail_trap_col_being_dealloced_not_returned_by_alloc) ;  /* 0x0000006000047944 */ /* 0x028fea0003c00000 */
[----:B------:R-:W-:Y:S05]  /*3a50*/  BRA `(.L_x_68) ;  /* 0x0000000000087947 */ /* 0x000fea0003800000 */
.L_x_66:
[----:B------:R-:W-:Y:S02]  /*3a60*/  MOV R2, 0x3a80 ;  /* 0x00003a8000027802 */ /* 0x000fe40000000f00 */
[----:B---3-5:R-:W-:Y:S05]  /*3a70*/  CALL.REL.NOINC `($__internal_2_$__cuda_sm10x_tcgen05_guardrail_trap_unallocated_columns_being_dealloced) ;  /* 0x0000006000107944 */ /* 0x028fea0003c00000 */
.L_x_68:
[----:B------:R-:W-:Y:S01]  /*3a80*/  NOP ;  /* 0x0000000000007918 */ /* 0x000fe20000000000 */
[----:B------:R-:W-:Y:S05]  /*3a90*/  EXIT ;  /* 0x000000000000794d */ /* 0x000fea0003800000 */
.L_x_50:
[----:B------:R-:W-:-:S09]  /*3aa0*/  UISETP.NE.OR UP2, UPT, UR8, 0x3, !UP2 ;  /* 0x000000030800788c */ /* 0x000fd2000d745670 */
[----:B------:R-:W-:Y:S05]  /*3ab0*/  BRA.U UP2, `(.L_x_69) ;  /* 0x0000001102087547 */ /* 0x000fea000b800000 */
[----:B------:R-:W1:Y:S01]  /*3ac0*/  LDC R0, c[0x0][0xb30] ;  /* 0x0002cc00ff007b82 */ /* 0x000e620000000800 */
[----:B------:R-:W2:Y:S01]  /*3ad0*/  LDCU.64 UR8, c[0x0][0x888] ;  /* 0x00011100ff0877ac */ /* 0x000ea20008000a00 */
[----:B------:R-:W-:Y:S02]  /*3ae0*/  HFMA2 R27, -RZ, RZ, 0, 0 ;  /* 0x00000000ff1b7431 */ /* 0x000fe400000001ff */
[----:B------:R-:W-:Y:S01]  /*3af0*/  IMAD.MOV.U32 R29, RZ, RZ, 0x1 ;  /* 0x00000001ff1d7424 */ /* 0x000fe200078e00ff */
[----:B------:R-:W-:Y:S01]  /*3b00*/  MOV R25, 0x2000 ;  /* 0x0000200000197802 */ /* 0x000fe20000000f00 */
[----:B------:R-:W4:Y:S01]  /*3b10*/  LDCU.64 UR4, c[0x0][0x890] ;  /* 0x00011200ff0477ac */ /* 0x000f220008000a00 */
[----:B------:R-:W-:Y:S01]  /*3b20*/  IMAD.MOV.U32 R28, RZ, RZ, RZ ;  /* 0x000000ffff1c7224 */ /* 0x000fe200078e00ff */
[----:B------:R-:W3:Y:S01]  /*3b30*/  LDC R24, c[0x0][0x370] ;  /* 0x0000dc00ff187b82 */ /* 0x000ee20000000800 */
[----:B------:R-:W-:Y:S01]  /*3b40*/  UMOV UR7, 0x400 ;  /* 0x0000040000077882 */ /* 0x000fe20000000000 */
[----:B------:R-:W-:-:S02]  /*3b50*/  UPLOP3.LUT UP1, UPT, UPT, UPT, UPT, 0x40, 0x4 ;  /* 0x000000000004789c */ /* 0x000fc40003f2e870 */
[----:B------:R-:W-:-:S04]  /*3b60*/  ULEA UR7, UR37, UR7, 0x18 ;  /* 0x0000000725077291 */ /* 0x000fc8000f8ec0ff */
[----:B------:R-:W3:Y:S01]  /*3b70*/  LDC R3, c[0x0][0xb0c] ;  /* 0x0002c300ff037b82 */ /* 0x000ee20000000800 */
[----:B------:R-:W-:Y:S02]  /*3b80*/  UIADD3 UR13, UPT, UPT, UR7, 0x78, URZ ;  /* 0x00000078070d7890 */ /* 0x000fe4000fffe0ff */
[----:B--2---:R-:W-:Y:S02]  /*3b90*/  UISETP.NE.U32.AND UP2, UPT, UR8, URZ, UPT ;  /* 0x000000ff0800728c */ /* 0x004fe4000bf45070 */
[----:B------:R-:W-:Y:S02]  /*3ba0*/  UIADD3 UR33, UPT, UPT, UR7, 0x60, URZ ;  /* 0x0000006007217890 */ /* 0x000fe4000fffe0ff */
[----:B----4-:R-:W-:Y:S01]  /*3bb0*/  UISETP.NE.U32.AND UP3, UPT, UR4, URZ, UPT ;  /* 0x000000ff0400728c */ /* 0x010fe2000bf65070 */
[----:B------:R-:W2:Y:S01]  /*3bc0*/  LDC R18, c[0x0][0xb20] ;  /* 0x0002c800ff127b82 */ /* 0x000ea20000000800 */
[----:B-1----:R-:W-:Y:S01]  /*3bd0*/  ISETP.NE.AND P1, PT, R0, 0x1, PT ;  /* 0x000000010000780c */ /* 0x002fe20003f25270 */
[----:B------:R-:W-:-:S02]  /*3be0*/  UISETP.NE.AND.EX UP2, UPT, UR9, URZ, UPT, UP2 ;  /* 0x000000ff0900728c */ /* 0x000fc4000bf45320 */
[----:B------:R-:W-:Y:S02]  /*3bf0*/  UIADD3 UR25, UPT, UPT, UR7, 0x68, URZ ;  /* 0x0000006807197890 */ /* 0x000fe4000fffe0ff */
[----:B------:R-:W-:Y:S02]  /*3c00*/  UIADD3 UR17, UPT, UPT, UR7, 0x70, URZ ;  /* 0x0000007007117890 */ /* 0x000fe4000fffe0ff */
[----:B------:R-:W1:Y:S01]  /*3c10*/  LDC.64 R30, c[0x0][0x348] ;  /* 0x0000d200ff1e7b82 */ /* 0x000e620000000a00 */
[----:B------:R-:W-:Y:S02]  /*3c20*/  UPRMT UR13, UR37, 0x654, UR13 ;  /* 0x00000654250d7896 */ /* 0x000fe4000800000d */
[----:B------:R-:W-:-:S05]  /*3c30*/  UISETP.NE.AND.EX UP3, UPT, UR5, URZ, UPT, UP3 ;  /* 0x000000ff0500728c */ /* 0x000fca000bf65330 */
[----:B------:R-:W4:Y:S08]  /*3c40*/  LDC.64 R16, c[0x0][0xb10] ;  /* 0x0002c400ff107b82 */ /* 0x000f300000000a00 */
[----:B------:R-:W1:Y:S08]  /*3c50*/  LDC.64 R6, c[0x0][0xb18] ;  /* 0x0002c600ff067b82 */ /* 0x000e700000000a00 */
[----:B------:R-:W1:Y:S08]  /*3c60*/  LDC.64 R4, c[0x0][0xb28] ;  /* 0x0002ca00ff047b82 */ /* 0x000e700000000a00 */
[----:B--23--:R-:W1:Y:S02]  /*3c70*/  LDC R19, c[0x0][0x374] ;  /* 0x0000dd00ff137b82 */ /* 0x00ce640000000800 */
.L_x_80:
[C---:B------:R-:W-:Y:S02]  /*3c80*/  LEA R0, R28.reuse, UR7, 0x3 ;  /* 0x000000071c007c11 */ /* 0x040fe4000f8e18ff */
[----:B------:R-:W-:Y:S02]  /*3c90*/  SHF.L.U32 R2, R27, 0x1f, RZ ;  /* 0x0000001f1b027819 */ /* 0x000fe400000006ff */
[----:B------:R-:W-:Y:S02]  /*3ca0*/  LEA R20, R28, UR7, 0x4 ;  /* 0x000000071c147c11 */ /* 0x000fe4000f8e20ff */
[----:B--2---:R-:W2:Y:S02]  /*3cb0*/  SYNCS.PHASECHK.TRANS64.TRYWAIT P0, [R0+URZ+0xb0], R2 ;  /* 0x0000b002000075a7 */ /* 0x004ea400080011ff */
[----:B--2---:R-:W-:Y:S05]  /*3cc0*/  @!P0 BRA `(.L_x_70) ;  /* 0x0000005800148947 */ /* 0x004fea0003800000 */
.L_x_164:
[----:B------:R-:W-:Y:S01]  /*3cd0*/  ISETP.GE.AND P0, PT, R40, 0x1, PT ;  /* 0x000000012800780c */ /* 0x000fe20003f06270 */
[----:B------:R-:W3:Y:S01]  /*3ce0*/  LDS.128 R20, [R20+0x140] ;  /* 0x0001400014147984 */ /* 0x000ee20000000c00 */
[----:B--2---:R-:W-:Y:S01]  /*3cf0*/  VIADD R0, R0, 0xc0 ;  /* 0x000000c000007836 */ /* 0x004fe20000000000 */
[----:B------:R-:W-:Y:S01]  /*3d00*/  @!PT LDS RZ, [RZ] ;  /* 0x00000000fffff984 */ /* 0x000fe20000000800 */
[----:B------:R-:W-:Y:S01]  /*3d10*/  @!PT LDS RZ, [RZ] ;  /* 0x00000000fffff984 */ /* 0x000fe20000000800 */
[----:B------:R-:W-:Y:S01]  /*3d20*/  @!PT LDS RZ, [RZ] ;  /* 0x00000000fffff984 */ /* 0x000fe20000000800 */
[----:B------:R-:W-:Y:S01]  /*3d30*/  @!PT LDS RZ, [RZ] ;  /* 0x00000000fffff984 */ /* 0x000fe20000000800 */
[----:B------:R2:W-:Y:S06]  /*3d40*/  MEMBAR.ALL.CTA ;  /* 0x0000000000007992 */ /* 0x0005ec0000008000 */
[----:B--2---:R-:W2:Y:S01]  /*3d50*/  FENCE.VIEW.ASYNC.S ;  /* 0x00000000000073c6 */ /* 0x004ea20000000000 */
[----:B------:R-:W-:Y:S04]  /*3d60*/  PRMT R0, RZ, 0x654, R0 ;  /* 0x00000654ff007816 */ /* 0x000fe80000000000 */
[----:B--2---:R2:W-:Y:S01]  /*3d70*/  SYNCS.ARRIVE.TRANS64.RED.A1T0 RZ, [R0+URZ], RZ ;  /* 0x000000ff00ff79a7 */ /* 0x0045e200081004ff */
[----:B---3--:R-:W-:Y:S11]  /*3d80*/  LOP3.LUT P3, RZ, R22, 0x1, RZ, 0xc0, !PT ;  /* 0x0000000116ff7812 */ /* 0x008ff6000786c0ff */
[----:B------:R-:W-:Y:S02]  /*3d90*/  @!UPT UIADD3 URZ, UPT, UPT, URZ, URZ, URZ ;  /* 0x000000fffffff290 */ /* 0x000fe4000fffe0ff */
[----:B------:R-:W-:Y:S02]  /*3da0*/  @P3 MOV R11, R20 ;  /* 0x00000014000b3202 */ /* 0x000fe40000000f00 */
[----:B------:R-:W-:Y:S01]  /*3db0*/  @P3 LOP3.LUT R10, R21, 0xffff, RZ, 0xc0, !PT ;  /* 0x0000ffff150a3812 */ /* 0x000fe200078ec0ff */
[----:B--2---:R-:W-:Y:S06]  /*3dc0*/  @!P0 BRA `(.L_x_71) ;  /* 0x0000000000a48947 */ /* 0x004fec0003800000 */
[-C--:B-1----:R-:W-:Y:S01]  /*3dd0*/  IMAD.HI.U32 R0, R19, R7.reuse, RZ ;  /* 0x0000000713007227 */ /* 0x082fe200078e00ff */
[----:B------:R-:W-:Y:S02]  /*3de0*/  ISETP.NE.AND P0, PT, R6, 0x1, PT ;  /* 0x000000010600780c */ /* 0x000fe40003f05270 */
[----:B------:R-:W-:Y:S01]  /*3df0*/  ISETP.NE.AND P2, PT, R40, 0x1, PT ;  /* 0x000000012800780c */ /* 0x000fe20003f45270 */
[----:B----4-:R-:W-:Y:S01]  /*3e00*/  IMAD.HI.U32 R9, R24, R16, RZ ;  /* 0x0000001018097227 */ /* 0x010fe200078e00ff */
[----:B------:R-:W-:Y:S02]  /*3e10*/  SHF.R.U32.HI R0, RZ, R18, R0 ;  /* 0x00000012ff007219 */ /* 0x000fe40000011600 */
[----:B------:R-:W-:Y:S01]  /*3e20*/  ISETP.NE.AND P4, PT, R3, 0x1, PT ;  /* 0x000000010300780c */ /* 0x000fe20003f85270 */
[----:B------:R-:W-:Y:S01]  /*3e30*/  IMAD.HI.U32 R13, R10, R7, RZ ;  /* 0x000000070a0d7227 */ /* 0x000fe200078e00ff */
[----:B------:R-:W-:Y:S02]  /*3e40*/  SHF.R.U32.HI R9, RZ, R17, R9 ;  /* 0x00000011ff097219 */ /* 0x000fe40000011609 */
[----:B------:R-:W-:Y:S01]  /*3e50*/  SEL R0, R19, R0, !P0 ;  /* 0x0000000013007207 */ /* 0x000fe20004000000 */
[----:B------:R-:W-:Y:S01]  /*3e60*/  IMAD.HI.U32 R12, R11, R16, RZ ;  /* 0x000000100b0c7227 */ /* 0x000fe200078e00ff */
[----:B------:R-:W-:Y:S03]  /*3e70*/  SEL R9, R24, R9, !P4 ;  /* 0x0000000918097207 */ /* 0x000fe60006000000 */
[-C--:B------:R-:W-:Y:S01]  /*3e80*/  IMAD.HI.U32 R8, R0, R4.reuse, RZ ;  /* 0x0000000400087227 */ /* 0x080fe200078e00ff */
[----:B------:R-:W-:Y:S03]  /*3e90*/  SHF.R.U32.HI R12, RZ, R17, R12 ;  /* 0x00000011ff0c7219 */ /* 0x000fe6000001160c */
[----:B------:R-:W-:Y:S01]  /*3ea0*/  IMAD.HI.U32 R2, R9, R4, RZ ;  /* 0x0000000409027227 */ /* 0x000fe200078e00ff */
[-C--:B------:R-:W-:Y:S02]  /*3eb0*/  @P2 SHF.R.U32.HI R0, RZ, R5.reuse, R8 ;  /* 0x00000005ff002219 */ /* 0x080fe40000011608 */
[----:B------:R-:W-:Y:S02]  /*3ec0*/  SHF.R.U32.HI R8, RZ, R18, R13 ;  /* 0x00000012ff087219 */ /* 0x000fe4000001160d */
[----:B------:R-:W-:Y:S01]  /*3ed0*/  @P2 SHF.R.U32.HI R9, RZ, R5, R2 ;  /* 0x00000005ff092219 */ /* 0x000fe20000011602 */
[----:B------:R-:W-:Y:S01]  /*3ee0*/  IMAD R0, R40, R0, RZ ;  /* 0x0000000028007224 */ /* 0x000fe200078e02ff */
[----:B------:R-:W-:Y:S02]  /*3ef0*/  SEL R8, R10, R8, !P0 ;  /* 0x000000080a087207 */ /* 0x000fe40004000000 */
[----:B------:R-:W-:Y:S01]  /*3f00*/  SEL R2, R11, R12, !P4 ;  /* 0x0000000c0b027207 */ /* 0x000fe20006000000 */
[----:B------:R-:W-:Y:S01]  /*3f10*/  IMAD R12, R40, R9, RZ ;  /* 0x00000009280c7224 */ /* 0x000fe200078e02ff */
[C---:B------:R-:W-:Y:S01]  /*3f20*/  ISETP.GE.AND P0, PT, R8.reuse, R0, PT ;  /* 0x000000000800720c */ /* 0x040fe20003f06270 */
[----:B------:R-:W-:Y:S03]  /*3f30*/  IMAD.HI.U32 R0, R8, R4, RZ ;  /* 0x0000000408007227 */ /* 0x000fe600078e00ff */
[----:B------:R-:W-:Y:S02]  /*3f40*/  ISETP.GE.OR P0, PT, R2, R12, P0 ;  /* 0x0000000c0200720c */ /* 0x000fe40000706670 */
[-C--:B------:R-:W-:Y:S04]  /*3f50*/  SHF.R.U32.HI R0, RZ, R5.reuse, R0 ;  /* 0x00000005ff007219 */ /* 0x080fe80000011600 */
[----:B------:R-:W-:Y:S05]  /*3f60*/  SEL R13, R8, R0, !P2 ;  /* 0x00000000080d7207 */ /* 0x000fea0005000000 */
[----:B------:R-:W-:Y:S02]  /*3f70*/  IMAD.MOV R12, RZ, RZ, -R13 ;  /* 0x000000ffff0c7224 */ /* 0x000fe400078e0a0d */
[----:B------:R-:W-:Y:S04]  /*3f80*/  @!P0 IMAD.HI.U32 R0, R2, R4, RZ ;  /* 0x0000000402008227 */ /* 0x000fe800078e00ff */
[----:B------:R-:W-:Y:S01]  /*3f90*/  IMAD R12, R40, R12, R8 ;  /* 0x0000000c280c7224 */ /* 0x000fe200078e0208 */
[----:B------:R-:W-:Y:S04]  /*3fa0*/  @!P0 SHF.R.U32.HI R0, RZ, R5, R0 ;  /* 0x00000005ff008219 */ /* 0x000fe80000011600 */
[----:B------:R-:W-:Y:S04]  /*3fb0*/  @!P0 SEL R0, R2, R0, !P2 ;  /* 0x0000000002008207 */ /* 0x000fe80005000000 */
[----:B------:R-:W-:Y:S01]  /*3fc0*/  @!P0 IADD3 R13, PT, PT, R13, -R0, RZ ;  /* 0x800000000d0d8210 */ /* 0x000fe20007ffe0ff */
[----:B------:R-:W-:Y:S01]  /*3fd0*/  @!P0 IMAD R0, R9, R12, R0 ;  /* 0x0000000c09008224 */ /* 0x000fe200078e0200 */
[----:B------:R-:W-:Y:S01]  /*3fe0*/  IADD3 R9, PT, PT, -R8, RZ, RZ ;  /* 0x000000ff08097210 */ /* 0x000fe20007ffe1ff */
[--C-:B------:R-:W-:Y:S02]  /*3ff0*/  IMAD.MOV R12, RZ, RZ, -R2.reuse ;  /* 0x000000ffff0c7224 */ /* 0x100fe400078e0a02 */
[----:B------:R-:W-:Y:S02]  /*4000*/  @!P0 IMAD R8, R13, R40, R2 ;  /* 0x000000280d088224 */ /* 0x000fe400078e0202 */
[----:B------:R-:W-:Y:S02]  /*4010*/  @!P0 IMAD.MOV.U32 R2, RZ, RZ, R0 ;  /* 0x000000ffff028224 */ /* 0x000fe400078e0000 */
[----:B------:R-:W-:Y:S02]  /*4020*/  IMAD R11, R3, R12, R11 ;  /* 0x0000000c030b7224 */ /* 0x000fe400078e020b */
[----:B------:R-:W-:Y:S02]  /*4030*/  IMAD R10, R6, R9, R10 ;  /* 0x00000009060a7224 */ /* 0x000fe400078e020a */
[----:B------:R-:W-:Y:S02]  /*4040*/  IMAD R11, R2, R3, R11 ;  /* 0x00000003020b7224 */ /* 0x000fe400078e020b */
[----:B------:R-:W-:Y:S02]  /*4050*/  IMAD R10, R8, R6, R10 ;  /* 0x00000006080a7224 */ /* 0x000fe400078e020a */
.L_x_71:
[----:B------:R-:W-:Y:S05]  /*4060*/  BRA.U UP1, `(.L_x_72) ;  /* 0x0000000101107547 */ /* 0x000fea000b800000 */
[----:B------:R-:W-:Y:S04]  /*4070*/  MOV R2, UR6 ;  /* 0x0000000600027c02 */ /* 0x000fe80008000f00 */
[----:B------:R-:W-:Y:S04]  /*4080*/  SHF.L.U32 R2, R2, 0x1f, RZ ;  /* 0x0000001f02027819 */ /* 0x000fe800000006ff */
[----:B------:R-:W2:Y:S02]  /*4090*/  SYNCS.PHASECHK.TRANS64.TRYWAIT P0, [UR7+0xa8], R2 ;  /* 0x0000a802ff0075a7 */ /* 0x000ea40008001107 */
[----:B--2---:R-:W-:Y:S05]  /*40a0*/  @!P0 BRA `(.L_x_73) ;  /* 0x0000005400308947 */ /* 0x004fea0003800000 */
.L_x_72:
[----:B------:R-:W-:Y:S02]  /*40b0*/  R2UR UR35, R15 ;  /* 0x000000000f2372ca */ /* 0x000fe400000e0000 */
[----:B------:R-:W-:Y:S02]  /*40c0*/  R2UR UR34, R14 ;  /* 0x000000000e2272ca */ /* 0x000fe400000e0000 */
[----:B------:R-:W-:Y:S02]  /*40d0*/  ISETP.NE.U32.AND P2, PT, RZ, UR4, PT ;  /* 0x00000004ff007c0c */ /* 0x000fe4000bf45070 */
[----:B------:R-:W-:Y:S02]  /*40e0*/  SHF.L.U32 R14, R29, 0x1f, RZ ;  /* 0x0000001f1d0e7819 */ /* 0x000fe400000006ff */
[----:B------:R-:W-:Y:S05]  /*40f0*/  ISETP.NE.AND.EX P2, PT, RZ, UR5, PT, P2 ;  /* 0x00000005ff007c0c */ /* 0x000fea000bf45320 */
[----:B------:R-:W-:Y:S02]  /*4100*/  USHF.L.U32 UR35, UR35, 0x7, URZ ;  /* 0x0000000723237899 */ /* 0x000fe400080006ff */
[----:B------:R-:W-:Y:S01]  /*4110*/  USHF.L.U32 UR34, UR34, 0x7, URZ ;  /* 0x0000000722227899 */ /* 0x000fe200080006ff */
[----:B------:R-:W-:Y:S11]  /*4120*/  BRA.U !UP3, `(.L_x_74) ;  /* 0x000000010b347547 */ /* 0x000ff6000b800000 */
[----:B------:R-:W-:Y:S01]  /*4130*/  UPLOP3.LUT UP0, UPT, UPT, UPT, UP2, 0x80, 0x8 ;  /* 0x000000000008789c */ /* 0x000fe20003f0f020 */
[----:B--2---:R-:W-:Y:S02]  /*4140*/  HFMA2 R0, -RZ, RZ, 0, 5.9604644775390625e-08 ;  /* 0x00000001ff007431 */ /* 0x004fe400000001ff */
[----:B------:R-:W-:Y:S03]  /*4150*/  IMAD.MOV.U32 R88, RZ, RZ, 0x1 ;  /* 0x00000001ff587424 */ /* 0x000fe600078e00ff */
[----:B------:R-:W-:Y:S05]  /*4160*/  PLOP3.LUT P0, PT, PT, PT, UP0, 0x80, 0x8 ;  /* 0x000000000008781c */ /* 0x000fea0003f0f008 */
[----:B------:R-:W2:Y:S01]  /*4170*/  @UP0 LDCU.64 UR10, c[0x0][0x888] ;  /* 0x00011100ff0a07ac */ /* 0x000ea20008000a00 */
[----:B------:R-:W-:Y:S07]  /*4180*/  @UP0 UIMAD UR8, UR36, UR4, URZ ;  /* 0x00000004240802a4 */ /* 0x000fee000f8e02ff */
[----:B------:R-:W-:Y:S01]  /*4190*/  @!P0 PRMT R88, R0, 0x7610, R88 ;  /* 0x0000761000588816 */ /* 0x000fe20000000058 */
[----:B--2---:R-:W-:Y:S03]  /*41a0*/  @UP0 UIMAD.WIDE UR10, UR8, 0x4, UR10 ;  /* 0x00000004080a08a5 */ /* 0x004fe6000f8e020a */
[----:B------:R-:W2:Y:S03]  /*41b0*/  @!UP0 LDCU UR8, c[0x0][0x880] ;  /* 0x00011000ff0887ac */ /* 0x000ea60008000800 */
[----:B------:R-:W-:Y:S01]  /*41c0*/  IMAD.U32 R8, RZ, RZ, UR10 ;  /* 0x0000000aff087e24 */ /* 0x000fe2000f8e00ff */
[----:B------:R-:W-:Y:S05]  /*41d0*/  MOV R9, UR11 ;  /* 0x0000000b00097c02 */ /* 0x000fea0008000f00 */
[----:B-----5:R3:W5:Y:S02]  /*41e0*/  @P0 LDG.E R49, desc[UR46][R8.64] ;  /* 0x0000002e08310981 */ /* 0x020764000c1e1900 */
[----:B--23--:R-:W-:Y:S07]  /*41f0*/  @!P0 IMAD.U32 R49, RZ, RZ, UR8 ;  /* 0x00000008ff318e24 */ /* 0x00cfee000f8e00ff */
.L_x_74:
[----:B-----5:R-:W-:Y:S01]  /*4200*/  @!P2 FSETP.EQ.AND P0, PT, R49, RZ, PT ;  /* 0x000000ff3100a20b */ /* 0x020fe20003f02000 */
[----:B------:R-:W-:Y:S01]  /*4210*/  @!UPT UIADD3 URZ, UPT, UPT, URZ, URZ, URZ ;  /* 0x000000fffffff290 */ /* 0x000fe2000fffe0ff */
[----:B------:R-:W-:Y:S11]  /*4220*/  @!P2 BRA `(.L_x_75) ;  /* 0x000000000014a947 */ /* 0x000ff60003800000 */
[----:B------:R-:W-:Y:S02]  /*4230*/  LOP3.LUT P2, RZ, R88, 0xff, RZ, 0xc0, !PT ;  /* 0x000000ff58ff7812 */ /* 0x000fe4000784c0ff */
[----:B------:R-:W-:Y:S04]  /*4240*/  PLOP3.LUT P0, PT, PT, PT, UP0, 0x80, 0x8 ;  /* 0x000000000008781c */ /* 0x000fe80003f0f008 */
[----:B------:R-:W-:Y:S07]  /*4250*/  PLOP3.LUT P0, PT, P0, PT, PT, 0x8, 0x80 ;  /* 0x000000000080781c */ /* 0x000fee000070e170 */
[----:B------:R-:W-:Y:S11]  /*4260*/  @P2 FSETP.EQ.AND P0, PT, R49, RZ, PT ;  /* 0x000000ff3100220b */ /* 0x000ff60003f02000 */
[----:B------:R-:W-:Y:S02]  /*4270*/  @!UPT UIADD3 URZ, UPT, UPT, URZ, URZ, URZ ;  /* 0x000000fffffff290 */ /* 0x000fe4000fffe0ff */
.L_x_75:
[----:B------:R-:W3:Y:S01]  /*4280*/  SYNCS.PHASECHK.TRANS64.TRYWAIT P2, [UR7+0x80], R14 ;  /* 0x0000800eff0075a7 */ /* 0x000ee20008041107 */
[----:B------:R-:W-:Y:S04]  /*4290*/  ELECT P4, URZ, PT ;  /* 0x0000000000ff782f */ /* 0x000fe80003880000 */
[----:B------:R-:W-:Y:S11]  /*42a0*/  PLOP3.LUT P4, PT, P0, P4, PT, 0xf2, 0x2f ;  /* 0x00000000002f781c */ /* 0x000ff60000789e72 */
[----:B------:R-:W-:Y:S02]  /*42b0*/  @!UPT UIADD3 URZ, UPT, UPT, URZ, URZ, URZ ;  /* 0x000000fffffff290 */ /* 0x000fe4000fffe0ff */
[----:B-1----:R-:W-:Y:S05]  /*42c0*/  @!P4 IADD3 R8, P0, PT, R30, 0x580, RZ ;  /* 0x000005801e08c810 */ /* 0x002fea0007f1e0ff */
[----:B--2---:R-:W-:Y:S01]  /*42d0*/  @!P4 IMAD.X R2, RZ, RZ, R31, P0 ;  /* 0x000000ffff02c224 */ /* 0x004fe200000e061f */
[----:B---3--:R-:W-:Y:S07]  /*42e0*/  @!P2 BRA `(.L_x_76) ;  /* 0x0000005000b8a947 */ /* 0x008fee0003800000 */
.L_x_167:
[----:B------:R-:W-:Y:S01]  /*42f0*/  @!P4 R2UR UR8, R2 ;  /* 0x000000000208c2ca */ /* 0x000fe200000e0000 */
[----:B------:R-:W-:Y:S01]  /*4300*/  VOTEU.ALL UP1, P4 ;  /* 0x0000000000ff7886 */ /* 0x000fe20002020000 */
[----:B------:R-:W-:Y:S01]  /*4310*/  @!P4 R2UR UR9, R8 ;  /* 0x000000000809c2ca */ /* 0x000fe200000e0000 */
[----:B-1----:R-:W-:Y:S01]  /*4320*/  @!P4 IMAD.MOV.U32 R0, RZ, RZ, 0x2000 ;  /* 0x00002000ff00c424 */ /* 0x002fe200078e00ff */
[----:B------:R-:W-:Y:S01]  /*4330*/  UMOV UR10, 0x0 ;  /* 0x00000000000a7882 */ /* 0x000fe20000000000 */
[----:B------:R-:W-:Y:S01]  /*4340*/  UMOV UR11, 0x10000000 ;  /* 0x10000000000b7882 */ /* 0x000fe20000000000 */
[----:B------:R-:W-:Y:S01]  /*4350*/  @!UP1 UIADD3 UR32, UPT, UPT, UR7, 0x200, URZ ;  /* 0x0000020007209890 */ /* 0x000fe2000fffe0ff */
[----:B------:R-:W-:Y:S06]  /*4360*/  VOTEU.ALL UP1, P4 ;  /* 0x0000000000ff7886 */ /* 0x000fec0002020000 */
[----:B------:R-:W-:Y:S01]  /*4370*/  IMAD.U32 R9, RZ, RZ, UR8 ;  /* 0x00000008ff097e24 */ /* 0x000fe2000f8e00ff */
[----:B------:R-:W-:Y:S01]  /*4380*/  UPRMT UR8, UR37, 0x654, UR33 ;  /* 0x0000065425087896 */ /* 0x000fe20008000021 */
[----:B------:R-:W-:Y:S03]  /*4390*/  IMAD.U32 R8, RZ, RZ, UR9 ;  /* 0x00000009ff087e24 */ /* 0x000fe6000f8e00ff */
[----:B------:R-:W-:Y:S02]  /*43a0*/  @!P4 R2UR UR15, R9 ;  /* 0x00000000090fc2ca */ /* 0x000fe400000e0000 */
[----:B------:R-:W-:Y:S02]  /*43b0*/  @!P4 R2UR UR14, R8 ;  /* 0x00000000080ec2ca */ /* 0x000fe400000e0000 */
[----:B------:R-:W-:Y:S05]  /*43c0*/  @!P4 IADD3 R8, P0, PT, R30, 0x580, RZ ;  /* 0x000005801e08c810 */ /* 0x000fea0007f1e0ff */
[----:B------:R-:W-:Y:S06]  /*43d0*/  @!P4 IMAD.X R2, RZ, RZ, R31, P0 ;  /* 0x000000ffff02c224 */ /* 0x000fec00000e061f */
[----:B------:R1:W-:Y:S01]  /*43e0*/  @!UP1 UTMALDG.3D [UR32], [UR14], desc[UR10] ;  /* 0x00000a200e0095b4 */ /* 0x0003e20008011000 */
[----:B------:R1:W-:Y:S01]  /*43f0*/  @!P4 SYNCS.ARRIVE.TRANS64.RED.A0TR RZ, [UR7+0x60], R0 ;  /* 0x00006000ffffc9a7 */ /* 0x0003e20008300407 */
[----:B------:R-:W-:Y:S01]  /*4400*/  SYNCS.ARRIVE.TRANS64.RED.A1T0 RZ, [UR8], RZ ;  /* 0x000000ffffff79a7 */ /* 0x000fe20008100408 */
[----:B------:R-:W2:Y:S02]  /*4410*/  SYNCS.PHASECHK.TRANS64.TRYWAIT P2, [UR7+0x88], R14 ;  /* 0x0000880eff0075a7 */ /* 0x000ea40008041107 */
[----:B-12---:R-:W-:Y:S05]  /*4420*/  @!P2 BRA `(.L_x_77) ;  /* 0x000000500080a947 */ /* 0x006fea0003800000 */
.L_x_169:
[----:B------:R-:W-:Y:S01]  /*4430*/  @!P4 R2UR UR8, R2 ;  /* 0x000000000208c2ca */ /* 0x000fe200000e0000 */
[----:B------:R-:W-:Y:S01]  /*4440*/  VOTEU.ALL UP1, P4 ;  /* 0x0000000000ff7886 */ /* 0x000fe20002020000 */
[----:B------:R-:W-:Y:S01]  /*4450*/  @!P4 R2UR UR9, R8 ;  /* 0x000000000809c2ca */ /* 0x000fe200000e0000 */
[----:B-1----:R-:W-:Y:S01]  /*4460*/  @!P4 IMAD.MOV.U32 R0, RZ, RZ, 0x2000 ;  /* 0x00002000ff00c424 */ /* 0x002fe200078e00ff */
[----:B------:R-:W-:Y:S01]  /*4470*/  UMOV UR10, 0x0 ;  /* 0x00000000000a7882 */ /* 0x000fe20000000000 */
[----:B------:R-:W-:Y:S01]  /*4480*/  UMOV UR11, 0x10000000 ;  /* 0x10000000000b7882 */ /* 0x000fe20000000000 */
[----:B------:R-:W-:Y:S02]  /*4490*/  @!UP1 UIADD3 UR26, UPT, UPT, UR34, 0x20, URZ ;  /* 0x00000020221a9890 */ /* 0x000fe4000fffe0ff */
[----:B------:R-:W-:Y:S01]  /*44a0*/  @!UP1 UIADD3 UR24, UPT, UPT, UR7, 0x2200, URZ ;  /* 0x0000220007189890 */ /* 0x000fe2000fffe0ff */
[----:B------:R-:W-:Y:S01]  /*44b0*/  VOTEU.ALL UP1, P4 ;  /* 0x0000000000ff7886 */ /* 0x000fe20002020000 */
[----:B------:R-:W-:Y:S01]  /*44c0*/  UMOV UR27, UR35 ;  /* 0x00000023001b7c82 */ /* 0x000fe20008000000 */
[----:B------:R-:W-:Y:S02]  /*44d0*/  UMOV UR28, UR36 ;  /* 0x00000024001c7c82 */ /* 0x000fe40008000000 */
        /* <DEDUP_REMOVED lines=12> */
.L_x_171:
[----:B------:R-:W2:Y:S01]  /*45a0*/  LDC.64 R12, c[0x0][0xb18] ;  /* 0x0002c600ff0c7b82 */ /* 0x000ea20000000a00 */
[----:B------:R-:W-:Y:S01]  /*45b0*/  @!P4 R2UR UR8, R2 ;  /* 0x000000000208c2ca */ /* 0x000fe200000e0000 */
[----:B------:R-:W-:Y:S01]  /*45c0*/  VOTEU.ALL UP1, P4 ;  /* 0x0000000000ff7886 */ /* 0x000fe20002020000 */
[----:B------:R-:W-:Y:S01]  /*45d0*/  @!P4 R2UR UR9, R8 ;  /* 0x000000000809c2ca */ /* 0x000fe200000e0000 */
[----:B-1----:R-:W-:Y:S01]  /*45e0*/  @!P4 IMAD.MOV.U32 R0, RZ, RZ, 0x2000 ;  /* 0x00002000ff00c424 */ /* 0x002fe200078e00ff */
[----:B------:R-:W-:Y:S03]  /*45f0*/  UMOV UR10, 0x0 ;  /* 0x00000000000a7882 */ /* 0x000fe60000000000 */
[----:B------:R-:W1:Y:S01]  /*4600*/  @!P1 LDC R2, c[0x0][0xb0c] ;  /* 0x0002c300ff029b82 */ /* 0x000e620000000800 */
[----:B------:R-:W-:Y:S01]  /*4610*/  @!UP1 UIADD3 UR18, UPT, UPT, UR34, 0x40, URZ ;  /* 0x0000004022129890 */ /* 0x000fe2000fffe0ff */
[----:B------:R-:W-:Y:S01]  /*4620*/  @P3 SHF.R.U32.HI R26, RZ, 0x10, R21 ;  /* 0x00000010ff1a3819 */ /* 0x000fe20000011615 */
[----:B------:R-:W-:Y:S01]  /*4630*/  @!UP1 UIADD3 UR16, UPT, UPT, UR7, 0x4200, URZ ;  /* 0x0000420007109890 */ /* 0x000fe2000fffe0ff */
[----:B------:R-:W-:Y:S01]  /*4640*/  VIADD R28, R28, 0x1 ;  /* 0x000000011c1c7836 */ /* 0x000fe20000000000 */
[----:B------:R-:W-:Y:S01]  /*4650*/  VOTEU.ALL UP1, P4 ;  /* 0x0000000000ff7886 */ /* 0x000fe20002020000 */
[----:B------:R-:W-:Y:S01]  /*4660*/  UMOV UR11, 0x10000000 ;  /* 0x10000000000b7882 */ /* 0x000fe20000000000 */
[----:B------:R-:W-:Y:S01]  /*4670*/  UMOV UR19, UR35 ;  /* 0x0000002300137c82 */ /* 0x000fe20008000000 */
[----:B------:R-:W-:Y:S01]  /*4680*/  IMAD.U32 R9, RZ, RZ, UR8 ;  /* 0x00000008ff097e24 */ /* 0x000fe2000f8e00ff */
[----:B------:R-:W-:Y:S01]  /*4690*/  UMOV UR20, UR36 ;  /* 0x0000002400147c82 */ /* 0x000fe20008000000 */
[----:B------:R-:W-:Y:S01]  /*46a0*/  IMAD.U32 R8, RZ, RZ, UR9 ;  /* 0x00000009ff087e24 */ /* 0x000fe2000f8e00ff */
[----:B------:R-:W-:Y:S02]  /*46b0*/  UPRMT UR8, UR37, 0x654, UR17 ;  /* 0x0000065425087896 */ /* 0x000fe40008000011 */
[----:B------:R-:W-:Y:S02]  /*46c0*/  @!P4 R2UR UR15, R9 ;  /* 0x00000000090fc2ca */ /* 0x000fe400000e0000 */
[----:B------:R-:W-:Y:S02]  /*46d0*/  @!P4 R2UR UR14, R8 ;  /* 0x00000000080ec2ca */ /* 0x000fe400000e0000 */
[----:B------:R-:W3:Y:S11]  /*46e0*/  LDC.64 R8, c[0x0][0xb10] ;  /* 0x0002c400ff087b82 */ /* 0x000ef60000000a00 */
[----:B------:R1:W-:Y:S01]  /*46f0*/  @!UP1 UTMALDG.3D [UR16], [UR14], desc[UR10] ;  /* 0x00000a100e0095b4 */ /* 0x0003e20008011000 */
[----:B------:R5:W-:Y:S01]  /*4700*/  @!P4 SYNCS.ARRIVE.TRANS64.RED.A0TR RZ, [UR7+0x70], R0 ;  /* 0x00007000ffffc9a7 */ /* 0x000be20008300407 */
[C---:B---3--:R-:W-:Y:S01]  /*4710*/  @!P1 IMAD.HI.U32 R8, R11.reuse, R8, RZ ;  /* 0x000000080b089227 */ /* 0x048fe200078e00ff */
[----:B--2---:R-:W-:Y:S02]  /*4720*/  @!P1 ISETP.NE.AND P0, PT, R12, 0x1, PT ;  /* 0x000000010c00980c */ /* 0x004fe40003f05270 */
[----:B-1----:R-:W-:Y:S01]  /*4730*/  @!P1 ISETP.NE.AND P2, PT, R2, 0x1, PT ;  /* 0x000000010200980c */ /* 0x002fe20003f45270 */
[----:B------:R-:W-:Y:S01]  /*4740*/  SYNCS.ARRIVE.TRANS64.RED.A1T0 RZ, [UR8], RZ ;  /* 0x000000ffffff79a7 */ /* 0x000fe20008100408 */
[C---:B------:R-:W-:Y:S01]  /*4750*/  @!P1 IMAD.HI.U32 R13, R10.reuse, R13, RZ ;  /* 0x0000000d0a0d9227 */ /* 0x040fe200078e00ff */
[----:B------:R-:W-:Y:S04]  /*4760*/  @!P1 SHF.R.U32.HI R8, RZ, R9, R8 ;  /* 0x00000009ff089219 */ /* 0x000fe80000011608 */
[----:B------:R-:W-:Y:S01]  /*4770*/  @!P1 SEL R8, R11, R8, !P2 ;  /* 0x000000080b089207 */ /* 0x000fe20005000000 */
[----:B------:R-:W1:Y:S01]  /*4780*/  SYNCS.PHASECHK.TRANS64.TRYWAIT P5, [UR7+0x98], R14 ;  /* 0x0000980eff0075a7 */ /* 0x000e6200080a1107 */
[----:B-----5:R-:W2:Y:S02]  /*4790*/  @!P1 LDC R0, c[0x0][0xb20] ;  /* 0x0002c800ff009b82 */ /* 0x020ea40000000800 */
[----:B--2---:R-:W-:Y:S04]  /*47a0*/  @!P1 SHF.R.U32.HI R0, RZ, R0, R13 ;  /* 0x00000000ff009219 */ /* 0x004fe8000001160d */
[----:B------:R-:W-:Y:S05]  /*47b0*/  @!P1 SEL R9, R10, R0, !P0 ;  /* 0x000000000a099207 */ /* 0x000fea0004000000 */
[----:B------:R-:W-:Y:S02]  /*47c0*/  @!P1 IMAD.IADD R0, R9, 0x1, -R8 ;  /* 0x0000000109009824 */ /* 0x000fe400078e0a08 */
[----:B------:R-:W-:Y:S02]  /*47d0*/  @!P1 IMAD.IADD R8, R8, 0x1, -R9 ;  /* 0x0000000108089824 */ /* 0x000fe400078e0a09 */
[----:B------:R-:W-:Y:S02]  /*47e0*/  @!P1 IMAD R11, R0, R2, R11 ;  /* 0x00000002000b9224 */ /* 0x000fe400078e020b */
[----:B------:R-:W-:Y:S01]  /*47f0*/  @!P1 IMAD R10, R8, R12, R10 ;  /* 0x0000000c080a9224 */ /* 0x000fe200078e020a */
[----:B-1----:R-:W-:Y:S06]  /*4800*/  @!P5 BRA `(.L_x_79) ;  /* 0x0000004c00b8d947 */ /* 0x002fec0003800000 */
.L_x_173:
[----:B------:R-:W-:Y:S01]  /*4810*/  @!P4 IADD3 R2, P0, PT, R30, 0x580, RZ ;  /* 0x000005801e02c810 */ /* 0x000fe20007f1e0ff */
[----:B------:R-:W-:Y:S01]  /*4820*/  VOTEU.ALL UP1, P4 ;  /* 0x0000000000ff7886 */ /* 0x000fe20002020000 */
[----:B------:R-:W-:Y:S01]  /*4830*/  UMOV UR18, 0x0 ;  /* 0x0000000000127882 */ /* 0x000fe20000000000 */
[----:B------:R-:W-:Y:S01]  /*4840*/  UMOV UR19, 0x10000000 ;  /* 0x1000000000137882 */ /* 0x000fe20000000000 */
[----:B------:R-:W-:Y:S01]  /*4850*/  @!P4 R2UR UR9, R2 ;  /* 0x000000000209c2ca */ /* 0x000fe200000e0000 */
[----:B-1----:R-:W-:Y:S01]  /*4860*/  @!P4 IMAD.X R0, RZ, RZ, R31, P0 ;  /* 0x000000ffff00c224 */ /* 0x002fe200000e061f */
[----:B------:R-:W-:Y:S01]  /*4870*/  @!UP1 UIADD3 UR10, UPT, UPT, UR34, 0x60, URZ ;  /* 0x00000060220a9890 */ /* 0x000fe2000fffe0ff */
[----:B------:R-:W-:Y:S01]  /*4880*/  ISETP.NE.AND P0, PT, R28, 0x2, PT ;  /* 0x000000021c00780c */ /* 0x000fe20003f05270 */
[----:B------:R-:W-:Y:S01]  /*4890*/  UMOV UR11, UR35 ;  /* 0x00000023000b7c82 */ /* 0x000fe20008000000 */
[----:B------:R-:W-:Y:S01]  /*48a0*/  UMOV UR12, UR36 ;  /* 0x00000024000c7c82 */ /* 0x000fe20008000000 */
[----:B------:R-:W-:Y:S01]  /*48b0*/  @!P4 R2UR UR8, R0 ;  /* 0x000000000008c2ca */ /* 0x000fe200000e0000 */
[----:B------:R-:W-:Y:S01]  /*48c0*/  IMAD.IADD R14, R10, 0x1, R86 ;  /* 0x000000010a0e7824 */ /* 0x000fe200078e0256 */
[----:B------:R-:W-:Y:S01]  /*48d0*/  @P3 R2UR UR36, R26 ;  /* 0x000000001a2432ca */ /* 0x000fe200000e0000 */
[----:B------:R-:W-:Y:S01]  /*48e0*/  IMAD.IADD R15, R11, 0x1, R87 ;  /* 0x000000010b0f7824 */ /* 0x000fe200078e0257 */
[----:B------:R-:W-:Y:S02]  /*48f0*/  SEL R0, RZ, 0x1, P0 ;  /* 0x00000001ff007807 */ /* 0x000fe40000000000 */
[----:B------:R-:W-:Y:S01]  /*4900*/  LOP3.LUT R29, R29, 0x1, RZ, 0x3c, !PT ;  /* 0x000000011d1d7812 */ /* 0x000fe200078e3cff */
[----:B------:R-:W-:Y:S01]  /*4910*/  IMAD.U32 R8, RZ, RZ, UR9 ;  /* 0x00000009ff087e24 */ /* 0x000fe2000f8e00ff */
[----:B------:R-:W-:Y:S01]  /*4920*/  @!UP1 UIADD3 UR9, UPT, UPT, UR7, 0x78, URZ ;  /* 0x0000007807099890 */ /* 0x000fe2000fffe0ff */
[----:B------:R-:W-:Y:S02]  /*4930*/  LOP3.LUT R27, R27, R0, RZ, 0x3c, !PT ;  /* 0x000000001b1b7212 */ /* 0x000fe400078e3cff */
[----:B------:R-:W-:Y:S02]  /*4940*/  SEL R28, R28, RZ, P0 ;  /* 0x000000ff1c1c7207 */ /* 0x000fe40000000000 */
[----:B------:R-:W-:Y:S01]  /*4950*/  IMAD.U32 R9, RZ, RZ, UR8 ;  /* 0x00000008ff097e24 */ /* 0x000fe2000f8e00ff */
[----:B------:R-:W-:Y:S01]  /*4960*/  @!P4 R2UR UR14, R8 ;  /* 0x00000000080ec2ca */ /* 0x000fe200000e0000 */
[----:B------:R-:W-:Y:S01]  /*4970*/  @!UP1 UIADD3 UR8, UPT, UPT, UR7, 0x6200, URZ ;  /* 0x0000620007089890 */ /* 0x000fe2000fffe0ff */
[----:B------:R-:W-:Y:S02]  /*4980*/  VOTEU.ALL UP1, P4 ;  /* 0x0000000000ff7886 */ /* 0x000fe40002020000 */
[----:B------:R-:W-:Y:S11]  /*4990*/  @!P4 R2UR UR15, R9 ;  /* 0x00000000090fc2ca */ /* 0x000ff600000e0000 */
[----:B------:R-:W-:Y:S02]  /*49a0*/  @!UPT UIADD3 URZ, UPT, UPT, URZ, URZ, URZ ;  /* 0x000000fffffff290 */ /* 0x000fe4000fffe0ff */
[----:B------:R2:W-:Y:S01]  /*49b0*/  @!UP1 UTMALDG.3D [UR8], [UR14], desc[UR18] ;  /* 0x000012080e0095b4 */ /* 0x0005e20008011000 */
[----:B------:R2:W-:Y:S01]  /*49c0*/  @!P4 SYNCS.ARRIVE.TRANS64.RED.A0TR RZ, [UR7+0x78], R25 ;  /* 0x00007819ffffc9a7 */ /* 0x0005e20008300407 */
[----:B------:R-:W-:Y:S01]  /*49d0*/  UPLOP3.LUT UP1, UPT, UPT, UPT, UPT, 0x80, 0x8 ;  /* 0x000000000008789c */ /* 0x000fe20003f2f070 */
[----:B------:R-:W-:Y:S01]  /*49e0*/  SYNCS.ARRIVE.TRANS64.RED.A1T0 RZ, [UR13], RZ ;  /* 0x000000ffffff79a7 */ /* 0x000fe2000810040d */
[----:B------:R-:W-:Y:S09]  /*49f0*/  @P3 BRA `(.L_x_80) ;  /* 0xfffffff000a03947 */ /* 0x000ff2000383ffff */
[----:B------:R-:W-:-:S04]  /*4a00*/  SHF.L.U32 R2, R29, 0x1f, RZ ;  /* 0x0000001f1d027819 */ /* 0x000fc800000006ff */
[----:B------:R-:W1:Y:S02]  /*4a10*/  SYNCS.PHASECHK.TRANS64.TRYWAIT P0, [UR7+0x80], R2 ;  /* 0x00008002ff0075a7 */ /* 0x000e640008001107 */
[----:B-1----:R-:W-:Y:S05]  /*4a20*/  @!P0 BRA `(.L_x_81) ;  /* 0x0000004c00488947 */ /* 0x002fea0003800000 */
.L_x_175:
[----:B------:R-:W3:Y:S02]  /*4a30*/  SYNCS.PHASECHK.TRANS64.TRYWAIT P0, [UR7+0x88], R2 ;  /* 0x00008802ff0075a7 */ /* 0x000ee40008001107 */
[----:B---3--:R-:W-:Y:S05]  /*4a40*/  @!P0 BRA `(.L_x_82) ;  /* 0x0000004c00588947 */ /* 0x008fea0003800000 */
.L_x_177:
[----:B------:R-:W3:Y:S02]  /*4a50*/  SYNCS.PHASECHK.TRANS64.TRYWAIT P0, [UR7+0x90], R2 ;  /* 0x00009002ff0075a7 */ /* 0x000ee40008001107 */
[----:B---3--:R-:W-:Y:S05]  /*4a60*/  @!P0 BRA `(.L_x_83) ;  /* 0x0000004c00688947 */ /* 0x008fea0003800000 */
.L_x_179:
[----:B-1----:R-:W-:-:S07]  /*4a70*/  MOV R0, UR7 ;  /* 0x0000000700007c02 */ /* 0x002fce0008000f00 */
.L_x_84:
[----:B-1----:R-:W-:-:S04]  /*4a80*/  SHF.L.U32 R2, R29, 0x1f, RZ ;  /* 0x0000001f1d027819 */ /* 0x002fc800000006ff */
[----:B------:R1:W3:Y:S03]  /*4a90*/  SYNCS.PHASECHK.TRANS64.TRYWAIT P0, [R0+URZ+0x98], R2 ;  /* 0x00009802000075a7 */ /* 0x0002e600080011ff */
[----:B---3--:R-:W-:Y:S05]  /*4aa0*/  @!P0 NANOSLEEP.SYNCS 0x989680 ;  /* 0x009896800000895d */ /* 0x008fea0003900000 */
[----:B------:R-:W3:Y:S02]  /*4ab0*/  @!P0 SYNCS.PHASECHK.TRANS64 P0, [R0+URZ+0x98], R2 ;  /* 0x00009802000085a7 */ /* 0x000ee400080010ff */
[----:B--23--:R-:W-:Y:S05]  /*4ac0*/  @P0 EXIT ;  /* 0x000000000000094d */ /* 0x00cfea0003800000 */
[----:B------:R-:W-:Y:S05]  /*4ad0*/  BRA `(.L_x_84) ;  /* 0xfffffffc00e87947 */ /* 0x000fea000383ffff */
.L_x_69:
[----:B------:R-:W-:-:S06]  /*4ae0*/  UISETP.GE.AND UP1, UPT, UR8, 0x4, UPT ;  /* 0x000000040800788c */ /* 0x000fcc000bf26270 */
[----:B------:R-:W-:-:S13]  /*4af0*/  PLOP3.LUT P0, PT, PT, PT, UP1, 0x80, 0x8 ;  /* 0x000000000008781c */ /* 0x000fda0003f0f018 */
[----:B------:R-:W-:Y:S05]  /*4b00*/  @!P0 EXIT ;  /* 0x000000000000894d */ /* 0x000fea0003800000 */
[----:B------:R-:W-:Y:S01]  /*4b10*/  BAR.SYNC.DEFER_BLOCKING 0x6, 0xa0 ;  /* 0x0182800000007b1d */ /* 0x000fe20000010000 */
[C---:B------:R-:W-:Y:S01]  /*4b20*/  IMAD.SHL.U32 R2, R101.reuse, 0x20, RZ ;  /* 0x0000002065027824 */ /* 0x040fe200078e00ff */
[C---:B------:R-:W-:Y:S01]  /*4b30*/  SHF.L.U32 R46, R101.reuse, 0x10, RZ ;  /* 0x00000010652e7819 */ /* 0x040fe200000006ff */
[C---:B------:R-:W-:Y:S01]  /*4b40*/  IMAD.SHL.U32 R100, R101.reuse, 0x4, RZ ;  /* 0x0000000465647824 */ /* 0x040fe200078e00ff */
[C---:B------:R-:W-:Y:S01]  /*4b50*/  LOP3.LUT R102, R101.reuse, 0x60, RZ, 0xc0, !PT ;  /* 0x0000006065667812 */ /* 0x040fe200078ec0ff */
[----:B------:R-:W-:Y:S01]  /*4b60*/  HFMA2 R97, -RZ, RZ, 0, 5.9604644775390625e-08 ;  /* 0x00000001ff617431 */ /* 0x000fe200000001ff */
[----:B------:R-:W-:Y:S02]  /*4b70*/  UMOV UR48, 0x400 ;  /* 0x0000040000307882 */ /* 0x000fe40000000000 */
[----:B------:R-:W1:Y:S01]  /*4b80*/  LDC R91, c[0x0][0x370] ;  /* 0x0000dc00ff5b7b82 */ /* 0x000e620000000800 */
[----:B------:R-:W-:Y:S01]  /*4b90*/  ULEA UR48, UR37, UR48, 0x18 ;  /* 0x0000003025307291 */ /* 0x000fe2000f8ec0ff */
[----:B------:R-:W-:Y:S01]  /*4ba0*/  LOP3.LUT R3, R2, 0xc0, RZ, 0xc0, !PT ;  /* 0x000000c002037812 */ /* 0x000fe200078ec0ff */
[----:B------:R-:W-:Y:S01]  /*4bb0*/  HFMA2 R95, -RZ, RZ, 0, 0 ;  /* 0x00000000ff5f7431 */ /* 0x000fe200000001ff */
[----:B------:R-:W-:Y:S01]  /*4bc0*/  LOP3.LUT R99, R101, 0x2, RZ, 0xc0, !PT ;  /* 0x0000000265637812 */ /* 0x000fe200078ec0ff */
[----:B------:R-:W-:Y:S01]  /*4bd0*/  UIADD3 UR4, UPT, UPT, UR48, 0x200, URZ ;  /* 0x0000020030047890 */ /* 0x000fe2000fffe0ff */
[----:B------:R-:W-:Y:S01]  /*4be0*/  LOP3.LUT R100, R3, 0x18, R100, 0xf8, !PT ;  /* 0x0000001803647812 */ /* 0x000fe200078ef864 */
[----:B------:R-:W-:Y:S01]  /*4bf0*/  IMAD.MOV.U32 R45, RZ, RZ, RZ ;  /* 0x000000ffff2d7224 */ /* 0x000fe200078e00ff */
[----:B------:R-:W2:Y:S01]  /*4c00*/  LDC R42, c[0x0][0xb0c] ;  /* 0x0002c300ff2a7b82 */ /* 0x000ea20000000800 */
[----:B------:R-:W-:Y:S01]  /*4c10*/  LOP3.LUT R46, R46, 0x600000, RZ, 0xc0, !PT ;  /* 0x006000002e2e7812 */ /* 0x000fe200078ec0ff */
[----:B------:R-:W-:Y:S01]  /*4c20*/  IMAD.MOV.U32 R105, RZ, RZ, RZ ;  /* 0x000000ffff697224 */ /* 0x000fe200078e00ff */
[----:B------:R-:W-:Y:S01]  /*4c30*/  LOP3.LUT R100, R100, 0xf20, R2, 0xf8, !PT ;  /* 0x00000f2064647812 */ /* 0x000fe200078ef802 */
[----:B------:R-:W-:Y:S01]  /*4c40*/  IMAD.U32 R93, RZ, RZ, UR4 ;  /* 0x00000004ff5d7e24 */ /* 0x000fe2000f8e00ff */
[----:B------:R-:W-:Y:S01]  /*4c50*/  LOP3.LUT R101, R101, 0x4, RZ, 0xc0, !PT ;  /* 0x0000000465657812 */ /* 0x000fe200078ec0ff */
[----:B------:R-:W4:Y:S01]  /*4c60*/  LDCU.64 UR52, c[0x0][0x348] ;  /* 0x00006900ff3477ac */ /* 0x000f220008000a00 */
[----:B------:R-:W-:Y:S01]  /*4c70*/  MOV R96, RZ ;  /* 0x000000ff00607202 */ /* 0x000fe20000000f00 */
[----:B------:R-:W1:Y:S01]  /*4c80*/  LDC R89, c[0x0][0xb20] ;  /* 0x0002c800ff597b82 */ /* 0x000e620000000800 */
[----:B------:R-:W3:Y:S01]  /*4c90*/  LDS R0, [UR48+0x160] ;  /* 0x00016030ff007984 */ /* 0x000ee20008000800 */
[----:B------:R-:W-:Y:S01]  /*4ca0*/  IMAD R100, R100, 0x2, R93 ;  /* 0x0000000264647824 */ /* 0x000fe200078e025d */
[----:B------:R-:W1:Y:S03]  /*4cb0*/  LDCU.64 UR38, c[0x0][0x888] ;  /* 0x00011100ff2677ac */ /* 0x000e660008000a00 */
[--C-:B------:R-:W-:Y:S01]  /*4cc0*/  IMAD R99, R99, -0x10, R100.reuse ;  /* 0xfffffff063637824 */ /* 0x100fe200078e0264 */
[----:B------:R-:W1:Y:S01]  /*4cd0*/  LDCU.64 UR44, c[0x0][0x890] ;  /* 0x00011200ff2c77ac */ /* 0x000e620008000a00 */
[----:B------:R-:W1:Y:S01]  /*4ce0*/  LDC R41, c[0x0][0xb30] ;  /* 0x0002cc00ff297b82 */ /* 0x000e620000000800 */
[----:B------:R-:W-:Y:S01]  /*4cf0*/  IMAD R98, R101, -0x10, R100 ;  /* 0xfffffff065627824 */ /* 0x000fe200078e0264 */
[----:B------:R-:W-:Y:S01]  /*4d00*/  UMOV UR49, URZ ;  /* 0x000000ff00317c82 */ /* 0x000fe20008000000 */
[----:B------:R-:W-:-:S05]  /*4d10*/  UMOV UR51, URZ ;  /* 0x000000ff00337c82 */ /* 0x000fca0008000000 */
[----:B------:R-:W1:Y:S08]  /*4d20*/  LDC.64 R84, c[0x0][0xb10] ;  /* 0x0002c400ff547b82 */ /* 0x000e700000000a00 */
[----:B------:R-:W1:Y:S08]  /*4d30*/  LDC.64 R38, c[0x0][0xb18] ;  /* 0x0002c600ff267b82 */ /* 0x000e700000000a00 */
[----:B------:R-:W1:Y:S08]  /*4d40*/  LDC.64 R36, c[0x0][0xb28] ;  /* 0x0002ca00ff247b82 */ /* 0x000e700000000a00 */
[----:B------:R-:W1:Y:S01]  /*4d50*/  LDC.64 R82, c[0x0][0x8b0] ;  /* 0x00022c00ff527b82 */ /* 0x000e620000000a00 */
[----:B---3--:R-:W-:-:S07]  /*4d60*/  IMAD.IADD R46, R0, 0x1, R46 ;  /* 0x00000001002e7824 */ /* 0x008fce00078e022e */
[----:B------:R-:W3:Y:S08]  /*4d70*/  LDC.64 R80, c[0x0][0x8a8] ;  /* 0x00022a00ff507b82 */ /* 0x000ef00000000a00 */
[----:B--2-4-:R-:W1:Y:S02]  /*4d80*/  LDC R90, c[0x0][0x374] ;  /* 0x0000dd00ff5a7b82 */ /* 0x014e640000000800 */
.L_x_128:
[----:B------:R-:W-:Y:S02]  /*4d90*/  LEA R0, R105, UR48, 0x3 ;  /* 0x0000003069007c11 */ /* 0x000fe4000f8e18ff */
[----:B------:R-:W-:Y:S02]  /*4da0*/  SHF.L.U32 R2, R95, 0x1f, RZ ;  /* 0x0000001f5f027819 */ /* 0x000fe400000006ff */
[----:B-1----:R-:W-:Y:S02]  /*4db0*/  LEA R16, R105, UR48, 0x4 ;  /* 0x0000003069107c11 */ /* 0x002fe4000f8e20ff */
[----:B------:R-:W2:Y:S02]  /*4dc0*/  SYNCS.PHASECHK.TRANS64.TRYWAIT P0, [R0+URZ+0xb0], R2 ;  /* 0x0000b002000075a7 */ /* 0x000ea400080011ff */
[----:B--23--:R-:W-:Y:S05]  /*4dd0*/  @!P0 BRA `(.L_x_85) ;  /* 0x0000004800a48947 */ /* 0x00cfea0003800000 */
.L_x_180:
[----:B------:R-:W4:Y:S01]  /*4de0*/  LDC.64 R10, c[0x0][0xb10] ;  /* 0x0002c400ff0a7b82 */ /* 0x000f220000000a00 */
[----:B------:R-:W3:Y:S01]  /*4df0*/  LDS.128 R16, [R16+0x140] ;  /* 0x0001400010107984 */ /* 0x000ee20000000c00 */
[----:B-1----:R-:W-:Y:S01]  /*4e00*/  ISETP.NE.AND P1, PT, R41, 0x1, PT ;  /* 0x000000012900780c */ /* 0x002fe20003f25270 */
[----:B--2---:R-:W-:Y:S01]  /*4e10*/  VIADD R0, R0, 0xc0 ;  /* 0x000000c000007836 */ /* 0x004fe20000000000 */
[----:B------:R-:W-:Y:S04]  /*4e20*/  ISETP.GE.AND P0, PT, R40, 0x1, PT ;  /* 0x000000012800780c */ /* 0x000fe80003f06270 */
[----:B------:R-:W1:Y:S01]  /*4e30*/  LDC.64 R8, c[0x0][0xb18] ;  /* 0x0002c600ff087b82 */ /* 0x000e620000000a00 */
[----:B------:R-:W-:Y:S01]  /*4e40*/  PRMT R0, RZ, 0x654, R0 ;  /* 0x00000654ff007816 */ /* 0x000fe20000000000 */
[----:B------:R-:W-:Y:S01]  /*4e50*/  @!PT LDS RZ, [RZ] ;  /* 0x00000000fffff984 */ /* 0x000fe20000000800 */
[----:B------:R-:W-:Y:S01]  /*4e60*/  @!PT LDS RZ, [RZ] ;  /* 0x00000000fffff984 */ /* 0x000fe20000000800 */
[----:B------:R-:W-:Y:S01]  /*4e70*/  @!PT LDS RZ, [RZ] ;  /* 0x00000000fffff984 */ /* 0x000fe20000000800 */
[----:B------:R-:W-:Y:S01]  /*4e80*/  @!PT LDS RZ, [RZ] ;  /* 0x00000000fffff984 */ /* 0x000fe20000000800 */
[----:B------:R2:W-:Y:S06]  /*4e90*/  MEMBAR.ALL.CTA ;  /* 0x0000000000007992 */ /* 0x0005ec0000008000 */
[----:B--2---:R-:W2:Y:S01]  /*4ea0*/  FENCE.VIEW.ASYNC.S ;  /* 0x00000000000073c6 */ /* 0x004ea20000000000 */
[----:B------:R-:W1:Y:S08]  /*4eb0*/  @!P1 LDC R12, c[0x0][0xb20] ;  /* 0x0002c800ff0c9b82 */ /* 0x000e700000000800 */
[----:B------:R-:W1:Y:S01]  /*4ec0*/  @!P1 LDC R7, c[0x0][0xb0c] ;  /* 0x0002c300ff079b82 */ /* 0x000e620000000800 */
[----:B--2---:R2:W-:Y:S01]  /*4ed0*/  SYNCS.ARRIVE.TRANS64.RED.A1T0 RZ, [R0+URZ], RZ ;  /* 0x000000ff00ff79a7 */ /* 0x0045e200081004ff */
[----:B---3--:R-:W-:Y:S04]  /*4ee0*/  LOP3.LUT P4, RZ, R18, 0x1, RZ, 0xc0, !PT ;  /* 0x0000000112ff7812 */ /* 0x008fe8000788c0ff */
[----:B------:R-:W-:Y:S09]  /*4ef0*/  P2R R103, PR, RZ, 0x10 ;  /* 0x00000010ff677803 */ /* 0x000ff20000000000 */
[----:B------:R-:W-:Y:S02]  /*4f00*/  @P4 MOV R44, R16 ;  /* 0x00000010002c4202 */ /* 0x000fe40000000f00 */
[----:B------:R-:W-:Y:S01]  /*4f10*/  @P4 LOP3.LUT R43, R17, 0xffff, RZ, 0xc0, !PT ;  /* 0x0000ffff112b4812 */ /* 0x000fe200078ec0ff */
[----:B--2-4-:R-:W-:Y:S06]  /*4f20*/  @!P0 BRA `(.L_x_86) ;  /* 0x0000000000a48947 */ /* 0x014fec0003800000 */
[----:B------:R-:W-:Y:S01]  /*4f30*/  IMAD.HI.U32 R0, R90, R39, RZ ;  /* 0x000000275a007227 */ /* 0x000fe200078e00ff */
[----:B------:R-:W-:Y:S02]  /*4f40*/  ISETP.NE.AND P0, PT, R38, 0x1, PT ;  /* 0x000000012600780c */ /* 0x000fe40003f05270 */
[----:B------:R-:W-:Y:S01]  /*4f50*/  ISETP.NE.AND P2, PT, R40, 0x1, PT ;  /* 0x000000012800780c */ /* 0x000fe20003f45270 */
[----:B------:R-:W-:Y:S01]  /*4f60*/  IMAD.HI.U32 R4, R91, R84, RZ ;  /* 0x000000545b047227 */ /* 0x000fe200078e00ff */
[----:B------:R-:W-:Y:S02]  /*4f70*/  SHF.R.U32.HI R0, RZ, R89, R0 ;  /* 0x00000059ff007219 */ /* 0x000fe40000011600 */
[----:B------:R-:W-:Y:S01]  /*4f80*/  ISETP.NE.AND P3, PT, R42, 0x1, PT ;  /* 0x000000012a00780c */ /* 0x000fe20003f65270 */
[----:B------:R-:W-:Y:S01]  /*4f90*/  IMAD.HI.U32 R6, R43, R39, RZ ;  /* 0x000000272b067227 */ /* 0x000fe200078e00ff */
[-C--:B------:R-:W-:Y:S02]  /*4fa0*/  SHF.R.U32.HI R4, RZ, R85.reuse, R4 ;  /* 0x00000055ff047219 */ /* 0x080fe40000011604 */
[----:B------:R-:W-:Y:S01]  /*4fb0*/  SEL R0, R90, R0, !P0 ;  /* 0x000000005a007207 */ /* 0x000fe20004000000 */
[----:B------:R-:W-:Y:S01]  /*4fc0*/  IMAD.HI.U32 R5, R44, R84, RZ ;  /* 0x000000542c057227 */ /* 0x000fe200078e00ff */
[----:B------:R-:W-:Y:S03]  /*4fd0*/  SEL R4, R91, R4, !P3 ;  /* 0x000000045b047207 */ /* 0x000fe60005800000 */
[-C--:B------:R-:W-:Y:S01]  /*4fe0*/  IMAD.HI.U32 R3, R0, R36.reuse, RZ ;  /* 0x0000002400037227 */ /* 0x080fe200078e00ff */
[----:B------:R-:W-:Y:S03]  /*4ff0*/  SHF.R.U32.HI R5, RZ, R85, R5 ;  /* 0x00000055ff057219 */ /* 0x000fe60000011605 */
[----:B------:R-:W-:Y:S01]  /*5000*/  IMAD.HI.U32 R2, R4, R36, RZ ;  /* 0x0000002404027227 */ /* 0x000fe200078e00ff */
[----:B------:R-:W-:Y:S02]  /*5010*/  @P2 SHF.R.U32.HI R0, RZ, R37, R3 ;  /* 0x00000025ff002219 */ /* 0x000fe40000011603 */
[----:B------:R-:W-:Y:S02]  /*5020*/  SHF.R.U32.HI R3, RZ, R89, R6 ;  /* 0x00000059ff037219 */ /* 0x000fe40000011606 */
[----:B------:R-:W-:Y:S01]  /*5030*/  @P2 SHF.R.U32.HI R4, RZ, R37, R2 ;  /* 0x00000025ff042219 */ /* 0x000fe20000011602 */
[----:B------:R-:W-:Y:S01]  /*5040*/  IMAD R0, R40, R0, RZ ;  /* 0x0000000028007224 */ /* 0x000fe200078e02ff */
[----:B------:R-:W-:Y:S02]  /*5050*/  SEL R3, R43, R3, !P0 ;  /* 0x000000032b037207 */ /* 0x000fe40004000000 */
[----:B------:R-:W-:Y:S01]  /*5060*/  SEL R2, R44, R5, !P3 ;  /* 0x000000052c027207 */ /* 0x000fe20005800000 */
[----:B------:R-:W-:Y:S01]  /*5070*/  IMAD R5, R40, R4, RZ ;  /* 0x0000000428057224 */ /* 0x000fe200078e02ff */
[C---:B------:R-:W-:Y:S01]  /*5080*/  ISETP.GE.AND P0, PT, R3.reuse, R0, PT ;  /* 0x000000000300720c */ /* 0x040fe20003f06270 */
[C---:B------:R-:W-:Y:S03]  /*5090*/  IMAD.HI.U32 R0, R3.reuse, R36, RZ ;  /* 0x0000002403007227 */ /* 0x040fe600078e00ff */
[C---:B------:R-:W-:Y:S02]  /*50a0*/  ISETP.GE.OR P0, PT, R2.reuse, R5, P0 ;  /* 0x000000050200720c */ /* 0x040fe40000706670 */
[----:B------:R-:W-:Y:S04]  /*50b0*/  SHF.R.U32.HI R0, RZ, R37, R0 ;  /* 0x00000025ff007219 */ /* 0x000fe80000011600 */
[C---:B------:R-:W-:Y:S05]  /*50c0*/  SEL R6, R3.reuse, R0, !P2 ;  /* 0x0000000003067207 */ /* 0x040fea0005000000 */
        /* <DEDUP_REMOVED lines=14> */
[----:B------:R-:W-:Y:S07]  /*51b0*/  IMAD R43, R3, R38, R43 ;  /* 0x00000026032b7224 */ /* 0x000fee00078e022b */
.L_x_86:
[----:B-1----:R-:W-:Y:S01]  /*51c0*/  @!P1 ISETP.NE.AND P0, PT, R8, 0x1, PT ;  /* 0x000000010800980c */ /* 0x002fe20003f05270 */
[----:B------:R-:W-:Y:S01]  /*51d0*/  @!P1 IMAD.HI.U32 R2, R43, R9, RZ ;  /* 0x000000092b029227 */ /* 0x000fe200078e00ff */
[----:B------:R-:W-:Y:S01]  /*51e0*/  R2UR UR42, R15 ;  /* 0x000000000f2a72ca */ /* 0x000fe200000e0000 */
[----:B------:R-:W-:Y:S01]  /*51f0*/  BSSY.RECONVERGENT B6, `(.L_x_87) ;  /* 0x0000031000067945 */ /* 0x000fe20003800200 */
[----:B------:R-:W-:Y:S01]  /*5200*/  R2UR UR41, R14 ;  /* 0x000000000e2972ca */ /* 0x000fe200000e0000 */
[C---:B------:R-:W-:Y:S01]  /*5210*/  @!P1 IMAD.HI.U32 R0, R44.reuse, R10, RZ ;  /* 0x0000000a2c009227 */ /* 0x040fe200078e00ff */
[----:B------:R-:W-:Y:S02]  /*5220*/  @!P1 SHF.R.U32.HI R2, RZ, R12, R2 ;  /* 0x0000000cff029219 */ /* 0x000fe40000011602 */
[----:B------:R-:W-:Y:S01]  /*5230*/  @!P1 ISETP.NE.AND P2, PT, R7, 0x1, PT ;  /* 0x000000010700980c */ /* 0x000fe20003f45270 */
[----:B------:R-:W-:Y:S01]  /*5240*/  VIADD R105, R105, 0x1 ;  /* 0x0000000169697836 */ /* 0x000fe20000000000 */
[----:B------:R-:W-:Y:S02]  /*5250*/  @!P1 SEL R2, R43, R2, !P0 ;  /* 0x000000022b029207 */ /* 0x000fe40004000000 */
[----:B------:R-:W-:Y:S02]  /*5260*/  @!P1 SHF.R.U32.HI R0, RZ, R11, R0 ;  /* 0x0000000bff009219 */ /* 0x000fe40000011600 */
[----:B------:R-:W-:Y:S01]  /*5270*/  LOP3.LUT P0, RZ, R93, 0x1b0, RZ, 0xc0, !PT ;  /* 0x000001b05dff7812 */ /* 0x000fe2000780c0ff */
[----:B------:R-:W-:Y:S01]  /*5280*/  USHF.L.U32 UR42, UR42, 0x7, URZ ;  /* 0x000000072a2a7899 */ /* 0x000fe200080006ff */
[----:B------:R-:W-:Y:S01]  /*5290*/  @!P1 SEL R3, R44, R0, !P2 ;  /* 0x000000002c039207 */ /* 0x000fe20005000000 */
[----:B------:R-:W-:Y:S01]  /*52a0*/  USHF.L.U32 UR41, UR41, 0x7, URZ ;  /* 0x0000000729297899 */ /* 0x000fe200080006ff */
[----:B------:R-:W-:Y:S03]  /*52b0*/  @P4 SHF.R.U32.HI R94, RZ, 0x10, R17 ;  /* 0x00000010ff5e4819 */ /* 0x000fe60000011611 */
[----:B------:R-:W-:Y:S02]  /*52c0*/  @!P1 IMAD.IADD R0, R2, 0x1, -R3 ;  /* 0x0000000102009824 */ /* 0x000fe400078e0a03 */
[----:B------:R-:W-:Y:S02]  /*52d0*/  @!P1 IMAD.IADD R2, R3, 0x1, -R2 ;  /* 0x0000000103029824 */ /* 0x000fe400078e0a02 */
[----:B------:R-:W-:Y:S02]  /*52e0*/  @!P1 IMAD R44, R0, R7, R44 ;  /* 0x00000007002c9224 */ /* 0x000fe400078e022c */
[----:B------:R-:W-:Y:S01]  /*52f0*/  @!P1 IMAD R43, R2, R8, R43 ;  /* 0x00000008022b9224 */ /* 0x000fe200078e022b */
[----:B------:R-:W-:Y:S06]  /*5300*/  @!P0 BRA `(.L_x_88) ;  /* 0x00000000007c8947 */ /* 0x000fec0003800000 */
[----:B------:R-:W1:Y:S01]  /*5310*/  LDCU.64 UR8, c[0x4][0x80] ;  /* 0x01001000ff0877ac */ /* 0x000e620008000a00 */
[----:B------:R-:W-:Y:S01]  /*5320*/  MOV R2, 0x0 ;  /* 0x0000000000027802 */ /* 0x000fe20000000f00 */
[----:B------:R-:W-:Y:S02]  /*5330*/  HFMA2 R12, -RZ, RZ, 0, 5.9604644775390625e-08 ;  /* 0x00000001ff0c7431 */ /* 0x000fe400000001ff */
[----:B------:R-:W-:Y:S01]  /*5340*/  IMAD.MOV.U32 R8, RZ, RZ, 0x70 ;  /* 0x00000070ff087424 */ /* 0x000fe200078e00ff */
[----:B------:R2:W3:Y:S01]  /*5350*/  LDC.64 R14, c[0x4][R2] ;  /* 0x01000000020e7b82 */ /* 0x0004e20000000a00 */
[----:B------:R-:W4:Y:S01]  /*5360*/  LDCU.64 UR6, c[0x4][0x88] ;  /* 0x01001100ff0677ac */ /* 0x000f220008000a00 */
[----:B------:R-:W-:Y:S01]  /*5370*/  IMAD.MOV.U32 R13, RZ, RZ, RZ ;  /* 0x000000ffff0d7224 */ /* 0x000fe200078e00ff */
[----:B------:R-:W2:Y:S01]  /*5380*/  LDCU.64 UR4, c[0x4][0x8] ;  /* 0x01000100ff0477ac */ /* 0x000ea20008000a00 */
[----:B-1----:R-:W-:Y:S01]  /*5390*/  MOV R5, UR9 ;  /* 0x0000000900057c02 */ /* 0x002fe20008000f00 */
[----:B------:R-:W-:Y:S01]  /*53a0*/  IMAD.U32 R4, RZ, RZ, UR8 ;  /* 0x00000008ff047e24 */ /* 0x000fe2000f8e00ff */
[----:B----4-:R-:W-:Y:S01]  /*53b0*/  MOV R7, UR7 ;  /* 0x0000000700077c02 */ /* 0x010fe20008000f00 */
[----:B------:R-:W-:Y:S01]  /*53c0*/  IMAD.U32 R6, RZ, RZ, UR6 ;  /* 0x00000006ff067e24 */ /* 0x000fe2000f8e00ff */
[----:B--2---:R-:W-:Y:S01]  /*53d0*/  MOV R11, UR5 ;  /* 0x00000005000b7c02 */ /* 0x004fe20008000f00 */
[----:B------:R-:W-:Y:S02]  /*53e0*/  IMAD.U32 R10, RZ, RZ, UR4 ;  /* 0x00000004ff0a7e24 */ /* 0x000fe4000f8e00ff */
[----:B------:R-:W-:Y:S07]  /*53f0*/  LEPC R20, `(.L_x_89) ;  /* 0x000000001014794e */ /* 0x000fee0000000000 */
[----:B---3-5:R-:W-:Y:S05]  /*5400*/  CALL.ABS.NOINC R14 ;  /* 0x000000000e007343 */ /* 0x028fea0003c00000 */
.L_x_89:
[----:B------:R-:W1:Y:S01]  /*5410*/  LDCU.64 UR8, c[0x4][0x80] ;  /* 0x01001000ff0877ac */ /* 0x000e620008000a00 */
[----:B------:R-:W2:Y:S01]  /*5420*/  LDC.64 R2, c[0x4][R2] ;  /* 0x0100000002027b82 */ /* 0x000ea20000000a00 */
[----:B------:R-:W-:Y:S02]  /*5430*/  HFMA2 R12, -RZ, RZ, 0, 5.9604644775390625e-08 ;  /* 0x00000001ff0c7431 */ /* 0x000fe400000001ff */
[----:B------:R-:W-:Y:S02]  /*5440*/  IMAD.MOV.U32 R8, RZ, RZ, 0x70 ;  /* 0x00000070ff087424 */ /* 0x000fe400078e00ff */
[----:B------:R-:W-:Y:S01]  /*5450*/  IMAD.MOV.U32 R13, RZ, RZ, RZ ;  /* 0x000000ffff0d7224 */ /* 0x000fe200078e00ff */
[----:B------:R-:W3:Y:S01]  /*5460*/  LDCU.64 UR6, c[0x4][0x88] ;  /* 0x01001100ff0677ac */ /* 0x000ee20008000a00 */
[----:B------:R-:W4:Y:S01]  /*5470*/  LDCU.64 UR4, c[0x4][0x8] ;  /* 0x01000100ff0477ac */ /* 0x000f220008000a00 */
[----:B-1----:R-:W-:Y:S02]  /*5480*/  MOV R4, UR8 ;  /* 0x0000000800047c02 */ /* 0x002fe40008000f00 */
[----:B------:R-:W-:Y:S02]  /*5490*/  MOV R5, UR9 ;  /* 0x0000000900057c02 */ /* 0x000fe40008000f00 */
[----:B---3--:R-:W-:Y:S01]  /*54a0*/  MOV R7, UR7 ;  /* 0x0000000700077c02 */ /* 0x008fe20008000f00 */
[----:B------:R-:W-:Y:S01]  /*54b0*/  IMAD.U32 R6, RZ, RZ, UR6 ;  /* 0x00000006ff067e24 */ /* 0x000fe2000f8e00ff */
[----:B----4-:R-:W-:Y:S01]  /*54c0*/  MOV R11, UR5 ;  /* 0x00000005000b7c02 */ /* 0x010fe20008000f00 */
[----:B------:R-:W-:Y:S02]  /*54d0*/  IMAD.U32 R10, RZ, RZ, UR4 ;  /* 0x00000004ff0a7e24 */ /* 0x000fe4000f8e00ff */
[----:B------:R-:W-:Y:S07]  /*54e0*/  LEPC R20, `(.L_x_88) ;  /* 0x000000001014794e */ /* 0x000fee0000000000 */
[----:B--2---:R-:W-:Y:S05]  /*54f0*/  CALL.ABS.NOINC R2 ;  /* 0x0000000002007343 */ /* 0x004fea0003c00000 */
.L_x_88:
[----:B------:R-:W-:Y:S05]  /*5500*/  BSYNC.RECONVERGENT B6 ;  /* 0x0000000000067941 */ /* 0x000fea0003800200 */
.L_x_87:
[----:B------:R-:W-:Y:S01]  /*5510*/  ISETP.NE.U32.AND P4, PT, R82, RZ, PT ;  /* 0x000000ff5200720c */ /* 0x000fe20003f85070 */
[----:B------:R-:W-:Y:S01]  /*5520*/  UISETP.NE.AND UP2, UPT, UR50, URZ, UPT ;  /* 0x000000ff3200728c */ /* 0x000fe2000bf45270 */
[----:B------:R-:W-:Y:S01]  /*5530*/  ISETP.NE.U32.AND P2, PT, RZ, UR38, PT ;  /* 0x00000026ff007c0c */ /* 0x000fe2000bf45070 */
[----:B------:R-:W-:Y:S01]  /*5540*/  UISETP.NE.U32.AND UP1, UPT, UR44, URZ, UPT ;  /* 0x000000ff2c00728c */ /* 0x000fe2000bf25070 */
[----:B------:R-:W-:Y:S01]  /*5550*/  ISETP.NE.AND.EX P4, PT, R83, RZ, PT, P4 ;  /* 0x000000ff5300720c */ /* 0x000fe20003f85340 */
[----:B------:R-:W-:Y:S01]  /*5560*/  UPLOP3.LUT UP0, UPT, UPT, UPT, UPT, 0x40, 0x4 ;  /* 0x000000000004789c */ /* 0x000fe20003f0e870 */
[----:B------:R-:W-:Y:S01]  /*5570*/  ISETP.NE.AND.EX P2, PT, RZ, UR39, PT, P2 ;  /* 0x00000027ff007c0c */ /* 0x000fe2000bf45320 */
[----:B------:R-:W-:Y:S01]  /*5580*/  UISETP.NE.AND.EX UP1, UPT, UR45, URZ, UPT, UP1 ;  /* 0x000000ff2d00728c */ /* 0x000fe2000bf25310 */
[----:B------:R-:W-:Y:S04]  /*5590*/  PLOP3.LUT P1, PT, PT, PT, UP2, 0x80, 0x8 ;  /* 0x000000000008781c */ /* 0x000fe80003f2f028 */
[----:B------:R-:W-:Y:S06]  /*55a0*/  @UP2 UPLOP3.LUT UP0, UPT, UPT, UPT, UP1, 0x80, 0x8 ;  /* 0x000000000008289c */ /* 0x000fec0003f0f010 */
[----:B------:R-:W-:Y:S01]  /*55b0*/  PLOP3.LUT P0, PT, PT, PT, UP0, 0x80, 0x8 ;  /* 0x000000000008781c */ /* 0x000fe20003f0f008 */
[----:B------:R-:W-:Y:S01]  /*55c0*/  @!UPT UIADD3 URZ, UPT, UPT, URZ, URZ, URZ ;  /* 0x000000fffffff290 */ /* 0x000fe2000fffe0ff */
[----:B------:R-:W-:Y:S11]  /*55d0*/  BRA.U !UP1, `(.L_x_90) ;  /* 0x0000000109387547 */ /* 0x000ff6000b800000 */
[----:B------:R-:W-:Y:S01]  /*55e0*/  UISETP.NE.U32.AND UP0, UPT, UR38, URZ, UPT ;  /* 0x000000ff2600728c */ /* 0x000fe2000bf05070 */
[----:B------:R-:W-:Y:S02]  /*55f0*/  HFMA2 R0, -RZ, RZ, 0, 5.9604644775390625e-08 ;  /* 0x00000001ff007431 */ /* 0x000fe400000001ff */
[----:B------:R-:W-:Y:S01]  /*5600*/  IMAD.MOV.U32 R88, RZ, RZ, 0x1 ;  /* 0x00000001ff587424 */ /* 0x000fe200078e00ff */
[----:B------:R-:W-:Y:S06]  /*5610*/  UISETP.NE.AND.EX UP0, UPT, UR39, URZ, UPT, UP0 ;  /* 0x000000ff2700728c */ /* 0x000fec000bf05300 */
[----:B------:R-:W-:Y:S05]  /*5620*/  PLOP3.LUT P3, PT, PT, PT, UP0, 0x80, 0x8 ;  /* 0x000000000008781c */ /* 0x000fea0003f6f008 */
[----:B------:R-:W1:Y:S01]  /*5630*/  @UP0 LDCU.64 UR6, c[0x0][0x888] ;  /* 0x00011100ff0607ac */ /* 0x000e620008000a00 */
[----:B------:R-:W-:Y:S07]  /*5640*/  @UP0 UIMAD UR4, UR36, UR44, URZ ;  /* 0x0000002c240402a4 */ /* 0x000fee000f8e02ff */
[----:B------:R-:W-:Y:S01]  /*5650*/  @!P3 PRMT R88, R0, 0x7610, R88 ;  /* 0x000076100058b816 */ /* 0x000fe20000000058 */
[----:B-1----:R-:W-:Y:S03]  /*5660*/  @UP0 UIMAD.WIDE UR6, UR4, 0x4, UR6 ;  /* 0x00000004040608a5 */ /* 0x002fe6000f8e0206 */
[----:B------:R-:W1:Y:S03]  /*5670*/  @!UP0 LDCU UR4, c[0x0][0x880] ;  /* 0x00011000ff0487ac */ /* 0x000e660008000800 */
[----:B------:R-:W-:Y:S01]  /*5680*/  IMAD.U32 R2, RZ, RZ, UR6 ;  /* 0x00000006ff027e24 */ /* 0x000fe2000f8e00ff */
[----:B------:R-:W-:Y:S05]  /*5690*/  MOV R3, UR7 ;  /* 0x0000000700037c02 */ /* 0x000fea0008000f00 */
[----:B-----5:R2:W5:Y:S02]  /*56a0*/  @P3 LDG.E R49, desc[UR46][R2.64] ;  /* 0x0000002e02313981 */ /* 0x020564000c1e1900 */
[----:B-12---:R-:W-:Y:S02]  /*56b0*/  @!P3 IMAD.U32 R49, RZ, RZ, UR4 ;  /* 0x00000004ff31be24 */ /* 0x006fe4000f8e00ff */
.L_x_90:
[----:B------:R-:W-:Y:S05]  /*56c0*/  @!P4 BRA `(.L_x_91) ;  /* 0x000000000020c947 */ /* 0x000fea0003800000 */
[----:B------:R-:W-:Y:S04]  /*56d0*/  ISETP.NE.U32.AND P3, PT, R80, RZ, PT ;  /* 0x000000ff5000720c */ /* 0x000fe80003f65070 */
[----:B------:R-:W-:Y:S11]  /*56e0*/  ISETP.NE.AND.EX P3, PT, R81, RZ, PT, P3 ;  /* 0x000000ff5100720c */ /* 0x000ff60003f65330 */
[----:B------:R-:W-:Y:S02]  /*56f0*/  @!UPT UIADD3 URZ, UPT, UPT, URZ, URZ, URZ ;  /* 0x000000fffffff290 */ /* 0x000fe4000fffe0ff */
[----:B------:R-:W1:Y:S01]  /*5700*/  @P3 LDC.64 R2, c[0x0][0x8a8] ;  /* 0x00022a00ff023b82 */ /* 0x000e620000000a00 */
[----:B------:R-:W-:Y:S04]  /*5710*/  @P3 IMAD R0, R82, UR36, RZ ;  /* 0x0000002452003c24 */ /* 0x000fe8000f8e02ff */
[----:B-1----:R-:W-:Y:S05]  /*5720*/  @P3 IMAD.WIDE R2, R0, 0x4, R2 ;  /* 0x0000000400023825 */ /* 0x002fea00078e0202 */
[----:B-----5:R1:W5:Y:S02]  /*5730*/  @P3 LDG.E R47, desc[UR46][R2.64] ;  /* 0x0000002e022f3981 */ /* 0x020364000c1e1900 */
[----:B-1----:R-:W2:Y:S02]  /*5740*/  @!P3 LDC R47, c[0x0][0x8a0] ;  /* 0x00022800ff2fbb82 */ /* 0x002ea40000000800 */
.L_x_91:
[----:B-----5:R-:W-:Y:S01]  /*5750*/  FSETP.NEU.AND P3, PT, R49, RZ, PT ;  /* 0x000000ff3100720b */ /* 0x020fe20003f6d000 */
[----:B------:R-:W-:Y:S01]  /*5760*/  BSSY B1, `(.L_x_92) ;  /* 0x0000039000017945 */ /* 0x000fe20003800000 */
[----:B------:R-:W-:Y:S01]  /*5770*/  SEL R3, RZ, 0xffffffff, P2 ;  /* 0xffffffffff037807 */ /* 0x000fe20001000000 */
[----:B------:R-:W-:Y:S01]  /*5780*/  IMAD.MOV.U32 R66, RZ, RZ, 0x1 ;  /* 0x00000001ff427424 */ /* 0x000fe200078e00ff */
[----:B------:R-:W-:Y:S01]  /*5790*/  @P1 LOP3.LUT P2, RZ, R88, 0xff, RZ, 0xc0, !PT ;  /* 0x000000ff58ff1812 */ /* 0x000fe2000784c0ff */
[----:B------:R-:W-:Y:S01]  /*57a0*/  IMAD R48, R45, 0x80, R46 ;  /* 0x000000802d307824 */ /* 0x000fe200078e022e */
[----:B------:R-:W-:Y:S01]  /*57b0*/  @P1 SEL R0, RZ, 0xffffffff, P3 ;  /* 0xffffffffff001807 */ /* 0x000fe20001800000 */
[----:B------:R-:W-:Y:S01]  /*57c0*/  IMAD R106, R101, -0x10, R99 ;  /* 0xfffffff0656a7824 */ /* 0x000fe200078e0263 */
[----:B------:R-:W-:Y:S01]  /*57d0*/  LOP3.LUT R97, R97, 0x1, RZ, 0x3c, !PT ;  /* 0x0000000161617812 */ /* 0x000fe200078e3cff */
[----:B------:R-:W-:Y:S01]  /*57e0*/  IMAD.MOV.U32 R65, RZ, RZ, RZ ;  /* 0x000000ffff417224 */ /* 0x000fe200078e00ff */
[----:B------:R-:W-:Y:S02]  /*57f0*/  @P0 SEL R0, R3, R0, !P2 ;  /* 0x0000000003000207 */ /* 0x000fe40005000000 */
[----:B------:R-:W-:Y:S02]  /*5800*/  CS2R R78, SRZ ;  /* 0x00000000004e7805 */ /* 0x000fe4000001ff00 */
[----:B------:R-:W-:Y:S02]  /*5810*/  LEA R64, R45, UR48, 0x3 ;  /* 0x000000302d407c11 */ /* 0x000fe4000f8e18ff */
[----:B------:R-:W-:Y:S02]  /*5820*/  CS2R R76, SRZ ;  /* 0x00000000004c7805 */ /* 0x000fe4000001ff00 */
[----:B------:R-:W-:Y:S02]  /*5830*/  @P1 LOP3.LUT R0, R0, 0x1, RZ, 0xc0, !PT ;  /* 0x0000000100001812 */ /* 0x000fe400078ec0ff */
[----:B------:R-:W-:Y:S02]  /*5840*/  CS2R R70, SRZ ;  /* 0x0000000000467805 */ /* 0x000fe4000001ff00 */
[----:B------:R-:W-:Y:S02]  /*5850*/  PLOP3.LUT P2, PT, PT, PT, UP1, 0x80, 0x8 ;  /* 0x000000000008781c */ /* 0x000fe40003f4f018 */
[----:B------:R-:W-:Y:S02]  /*5860*/  CS2R R68, SRZ ;  /* 0x0000000000447805 */ /* 0x000fe4000001ff00 */
[----:B------:R-:W-:Y:S02]  /*5870*/  ISETP.NE.U32.OR P5, PT, R0, 0x1, !P1 ;  /* 0x000000010000780c */ /* 0x000fe40004fa5470 */
[----:B------:R-:W-:Y:S02]  /*5880*/  CS2R R62, SRZ ;  /* 0x00000000003e7805 */ /* 0x000fe4000001ff00 */
[----:B------:R-:W-:Y:S02]  /*5890*/  LOP3.LUT P4, R104, R88, 0xff, RZ, 0xc0, !PT ;  /* 0x000000ff58687812 */ /* 0x000fe4000788c0ff */
[----:B------:R-:W-:Y:S02]  /*58a0*/  CS2R R60, SRZ ;  /* 0x00000000003c7805 */ /* 0x000fe4000001ff00 */
[----:B------:R-:W-:Y:S02]  /*58b0*/  SEL R2, RZ, 0xffffffff, P3 ;  /* 0xffffffffff027807 */ /* 0x000fe40001800000 */
[----:B------:R-:W-:Y:S02]  /*58c0*/  CS2R R58, SRZ ;  /* 0x00000000003a7805 */ /* 0x000fe4000001ff00 */
[----:B------:R-:W-:Y:S02]  /*58d0*/  P2R R107, PR, RZ, 0x20 ;  /* 0x00000020ff6b7803 */ /* 0x000fe40000000000 */
[----:B------:R-:W-:Y:S02]  /*58e0*/  CS2R R56, SRZ ;  /* 0x0000000000387805 */ /* 0x000fe4000001ff00 */
[----:B------:R-:W-:Y:S02]  /*58f0*/  @P2 SEL R2, R3, R2, !P4 ;  /* 0x0000000203022207 */ /* 0x000fe40006000000 */
[----:B------:R-:W-:Y:S02]  /*5900*/  @P5 SHF.L.U32 R0, R97, 0x1f, RZ ;  /* 0x0000001f61005819 */ /* 0x000fe400000006ff */
[----:B------:R-:W-:Y:S02]  /*5910*/  LOP3.LUT R2, R2, 0x1, RZ, 0xc0, !PT ;  /* 0x0000000102027812 */ /* 0x000fe400078ec0ff */
[----:B------:R1:W3:Y:S02]  /*5920*/  @P5 SYNCS.PHASECHK.TRANS64.TRYWAIT P1, [UR48+0x60], R0 ;  /* 0x00006000ff0055a7 */ /* 0x0002e40008021130 */
[----:B------:R-:W-:Y:S04]  /*5930*/  ISETP.NE.U32.AND P2, PT, R2, 0x1, PT ;  /* 0x000000010200780c */ /* 0x000fe80003f45070 */
[----:B------:R-:W-:Y:S02]  /*5940*/  P2R R67, PR, RZ, 0x4 ;  /* 0x00000004ff437803 */ /* 0x000fe40000000000 */
[----:B-1----:R-:W-:Y:S04]  /*5950*/  SHF.L.U32 R0, R96, 0x1f, RZ ;  /* 0x0000001f60007819 */ /* 0x002fe800000006ff */
[----:B------:R1:W4:Y:S01]  /*5960*/  SYNCS.PHASECHK.TRANS64.TRYWAIT P0, [R64+URZ+0xd0], R0 ;  /* 0x0000d000400075a7 */ /* 0x00032200080011ff */
[----:B---3--:R-:W-:Y:S01]  /*5970*/  @P5 SEL R66, RZ, 0x1, !P1 ;  /* 0x00000001ff425807 */ /* 0x008fe20004800000 */
[----:B-1----:R-:W-:Y:S06]  /*5980*/  @!P5 BRA `(.L_x_93) ;  /* 0x000000000058d947 */ /* 0x002fec0003800000 */
[----:B------:R-:W-:Y:S01]  /*5990*/  IMAD.MOV.U32 R79, RZ, RZ, RZ ;  /* 0x000000ffff4f7224 */ /* 0x000fe200078e00ff */
[----:B------:R-:W-:Y:S01]  /*59a0*/  ISETP.NE.AND P1, PT, R66, RZ, PT ;  /* 0x000000ff4200720c */ /* 0x000fe20003f25270 */
[----:B------:R-:W-:Y:S01]  /*59b0*/  BSSY B0, `(.L_x_94) ;  /* 0x000000c000007945 */ /* 0x000fe20003800000 */
[----:B------:R-:W-:Y:S02]  /*59c0*/  CS2R R58, SRZ ;  /* 0x00000000003a7805 */ /* 0x000fe4000001ff00 */
[----:B------:R-:W-:Y:S02]  /*59d0*/  CS2R R56, SRZ ;  /* 0x0000000000387805 */ /* 0x000fe4000001ff00 */
[----:B------:R-:W-:Y:S02]  /*59e0*/  CS2R R62, SRZ ;  /* 0x00000000003e7805 */ /* 0x000fe4000001ff00 */
[----:B------:R-:W-:Y:S02]  /*59f0*/  CS2R R60, SRZ ;  /* 0x00000000003c7805 */ /* 0x000fe4000001ff00 */
[----:B------:R-:W-:Y:S02]  /*5a00*/  CS2R R70, SRZ ;  /* 0x0000000000467805 */ /* 0x000fe4000001ff00 */
[----:B------:R-:W-:Y:S02]  /*5a10*/  CS2R R68, SRZ ;  /* 0x0000000000447805 */ /* 0x000fe4000001ff00 */
[----:B------:R-:W-:Y:S01]  /*5a20*/  CS2R R76, SRZ ;  /* 0x00000000004c7805 */ /* 0x000fe2000001ff00 */
[----:B------:R-:W-:Y:S06]  /*5a30*/  @P1 BRA `(.L_x_95) ;  /* 0x00000000000c1947 */ /* 0x000fec0003800000 */
[----:B------:R-:W-:Y:S04]  /*5a40*/  SHF.L.U32 R3, R97, 0x1f, RZ ;  /* 0x0000001f61037819 */ /* 0x000fe800000006ff */
[----:B------:R-:W1:Y:S02]  /*5a50*/  SYNCS.PHASECHK.TRANS64.TRYWAIT P1, [UR48+0x60], R3 ;  /* 0x00006003ff0075a7 */ /* 0x000e640008021130 */
[----:B-1----:R-:W-:Y:S05]  /*5a60*/  @!P1 BRA `(.L_x_96) ;  /* 0x0000003c00949947 */ /* 0x002fea0003800000 */
.L_x_95:
[----:B------:R-:W-:Y:S05]  /*5a70*/  BSYNC B0 ;  /* 0x0000000000007941 */ /* 0x000fea0003800000 */
.L_x_94:
[----:B------:R-:W-:Y:S01]  /*5a80*/  ISETP.NE.AND P1, PT, R67, RZ, PT ;  /* 0x000000ff4300720c */ /* 0x000fe20003f25270 */
[----:B------:R-:W-:Y:S11]  /*5a90*/  HFMA2 R65, -RZ, RZ, 0, 5.9604644775390625e-08 ;  /* 0x00000001ff417431 */ /* 0x000ff600000001ff */
[----:B------:R-:W-:Y:S01]  /*5aa0*/  @!UPT UIADD3 URZ, UPT, UPT, URZ, URZ, URZ ;  /* 0x000000fffffff290 */ /* 0x000fe2000fffe0ff */
[----:B------:R3:W1:Y:S04]  /*5ab0*/  @P1 LDS.128 R56, [R100] ;  /* 0x0000000064381984 */ /* 0x0006680000000c00 */
[----:B------:R3:W1:Y:S04]  /*5ac0*/  @P1 LDS.128 R60, [R99+0x10] ;  /* 0x00001000633c1984 */ /* 0x0006680000000c00 */
[----:B------:R3:W1:Y:S04]  /*5ad0*/  @P1 LDS.128 R68, [R98+0x20] ;  /* 0x0000200062441984 */ /* 0x0006680000000c00 */
[----:B------:R3:W1:Y:S02]  /*5ae0*/  @P1 LDS.128 R76, [R106+0x30] ;  /* 0x000030006a4c1984 */ /* 0x0006640000000c00 */
.L_x_93:
[----:B------:R-:W-:Y:S05]  /*5af0*/  BSYNC B1 ;  /* 0x0000000000017941 */ /* 0x000fea0003800000 */
.L_x_92:
[----:B-1----:R-:W-:Y:S04]  /*5b00*/  SHF.R.U32.HI R2, RZ, 0x15, R48 ;  /* 0x00000015ff027819 */ /* 0x002fe80000011630 */
[----:B------:R-:W-:Y:S01]  /*5b10*/  LOP3.LUT P1, RZ, R2, 0x3, R92, 0x48, !PT ;  /* 0x0000000302ff7812 */ /* 0x000fe2000782485c */
[----:B------:R-:W-:Y:S01]  /*5b20*/  @!UPT UIADD3 URZ, UPT, UPT, URZ, URZ, URZ ;  /* 0x000000fffffff290 */ /* 0x000fe2000fffe0ff */
[----:B----4-:R-:W-:Y:S11]  /*5b30*/  @P0 BRA `(.L_x_97) ;  /* 0x0000000000080947 */ /* 0x010ff60003800000 */
[----:B------:R-:W1:Y:S02]  /*5b40*/  SYNCS.PHASECHK.TRANS64.TRYWAIT P0, [R64+URZ+0xd0], R0 ;  /* 0x0000d000400075a7 */ /* 0x000e6400080011ff */
[----:B-1----:R-:W-:Y:S05]  /*5b50*/  @!P0 BRA `(.L_x_98) ;  /* 0x0000003c00708947 */ /* 0x002fea0003800000 */
.L_x_97:
[----:B------:R-:W-:Y:S05]  /*5b60*/  @!P1 BRA `(.L_x_99) ;  /* 0x0000000000409947 */ /* 0x000fea0003800000 */
[----:B------:R-:W4:Y:S01]  /*5b70*/  LDCU.64 UR8, c[0x4][0x70] ;  /* 0x01000e00ff0877ac */ /* 0x000f220008000a00 */
[----:B------:R-:W-:Y:S01]  /*5b80*/  MOV R3, 0x0 ;  /* 0x0000000000037802 */ /* 0x000fe20000000f00 */
[----:B------:R-:W-:Y:S02]  /*5b90*/  HFMA2 R12, -RZ, RZ, 0, 5.9604644775390625e-08 ;  /* 0x00000001ff0c7431 */ /* 0x000fe400000001ff */
[----:B------:R-:W-:Y:S02]  /*5ba0*/  IMAD.MOV.U32 R8, RZ, RZ, 0x192 ;  /* 0x00000192ff087424 */ /* 0x000fe400078e00ff */
[----:B------:R-:W-:Y:S01]  /*5bb0*/  IMAD.MOV.U32 R13, RZ, RZ, RZ ;  /* 0x000000ffff0d7224 */ /* 0x000fe200078e00ff */
[----:B------:R-:W5:Y:S01]  /*5bc0*/  LDCU.64 UR6, c[0x4][0x78] ;  /* 0x01000f00ff0677ac */ /* 0x000f620008000a00 */
[----:B------:R-:W1:Y:S01]  /*5bd0*/  LDC.64 R2, c[0x4][R3] ;  /* 0x0100000003027b82 */ /* 0x000e620000000a00 */
[----:B------:R-:W2:Y:S01]  /*5be0*/  LDCU.64 UR4, c[0x4][0x10] ;  /* 0x01000200ff0477ac */ /* 0x000ea20008000a00 */
[----:B----4-:R-:W-:Y:S01]  /*5bf0*/  MOV R5, UR9 ;  /* 0x0000000900057c02 */ /* 0x010fe20008000f00 */
[----:B------:R-:W-:Y:S01]  /*5c00*/  IMAD.U32 R4, RZ, RZ, UR8 ;  /* 0x00000008ff047e24 */ /* 0x000fe2000f8e00ff */
[----:B-----5:R-:W-:Y:S01]  /*5c10*/  MOV R7, UR7 ;  /* 0x0000000700077c02 */ /* 0x020fe20008000f00 */
[----:B------:R-:W-:Y:S01]  /*5c20*/  IMAD.U32 R6, RZ, RZ, UR6 ;  /* 0x00000006ff067e24 */ /* 0x000fe2000f8e00ff */
[----:B--2---:R-:W-:Y:S01]  /*5c30*/  MOV R11, UR5 ;  /* 0x00000005000b7c02 */ /* 0x004fe20008000f00 */
[----:B------:R-:W-:Y:S02]  /*5c40*/  IMAD.U32 R10, RZ, RZ, UR4 ;  /* 0x00000004ff0a7e24 */ /* 0x000fe4000f8e00ff */
[----:B------:R-:W-:Y:S07]  /*5c50*/  LEPC R20, `(.L_x_99) ;  /* 0x000000001014794e */ /* 0x000fee0000000000 */
[----:B-1-3--:R-:W-:Y:S05]  /*5c60*/  CALL.ABS.NOINC R2 ;  /* 0x0000000002007343 */ /* 0x00afea0003c00000 */
.L_x_99:
[----:B------:R-:W-:Y:S05]  /*5c70*/  WARPSYNC.ALL ;  /* 0x0000000000007948 */ /* 0x000fea0003800000 */
[----:B------:R-:W-:Y:S01]  /*5c80*/  R2UR UR4, R48 ;  /* 0x00000000300472ca */ /* 0x000fe200000e0000 */
[--C-:B------:R-:W-:Y:S01]  /*5c90*/  HADD2.F32 R50, -RZ, R56.reuse.H0_H0 ;  /* 0x20000038ff327230 */ /* 0x100fe20000004100 */
[----:B------:R-:W-:Y:S01]  /*5ca0*/  ISETP.NE.AND P0, PT, R102, RZ, PT ;  /* 0x000000ff6600720c */ /* 0x000fe20003f05270 */
[----:B------:R-:W-:Y:S01]  /*5cb0*/  HADD2.F32 R51, -RZ, R56.H1_H1 ;  /* 0x30000038ff337230 */ /* 0x000fe20000004100 */
[----:B------:R-:W-:Y:S01]  /*5cc0*/  BSSY.RECONVERGENT B0, `(.L_x_100) ;  /* 0x0000086000007945 */ /* 0x000fe20003800200 */
[--C-:B------:R-:W-:Y:S08]  /*5cd0*/  HADD2.F32 R52, -RZ, R57.reuse.H0_H0 ;  /* 0x20000039ff347230 */ /* 0x100ff00000004100 */
[----:B------:R-:W1:Y:S02]  /*5ce0*/  LDTM.x32 R4, tmem[UR4] ;  /* 0x00000004000479ee */ /* 0x000e6400082c0000 */
[C---:B-12---:R-:W-:Y:S01]  /*5cf0*/  FMUL R0, R47.reuse, R4 ;  /* 0x000000042f007220 */ /* 0x046fe20000400000 */
[C---:B------:R-:W-:Y:S01]  /*5d00*/  FMUL R2, R47.reuse, R5 ;  /* 0x000000052f027220 */ /* 0x040fe20000400000 */
[C---:B------:R-:W-:Y:S01]  /*5d10*/  FMUL R4, R47.reuse, R8 ;  /* 0x000000082f047220 */ /* 0x040fe20000400000 */
[----:B------:R-:W-:Y:S01]  /*5d20*/  FMUL R3, R47, R6 ;  /* 0x000000062f037220 */ /* 0x000fe20000400000 */
[C---:B------:R-:W-:Y:S01]  /*5d30*/  FFMA R0, R49.reuse, R50, R0 ;  /* 0x0000003231007223 */ /* 0x040fe20000000000 */
[----:B------:R-:W-:Y:S01]  /*5d40*/  FFMA R2, R49, R51, R2 ;  /* 0x0000003331027223 */ /* 0x000fe20000000002 */
[C---:B------:R-:W-:Y:S01]  /*5d50*/  FMUL R5, R47.reuse, R9 ;  /* 0x000000092f057220 */ /* 0x040fe20000400000 */
        /* <DEDUP_REMOVED lines=16> */
[----:B------:R-:W-:Y:S02]  /*5e60*/  HADD2.F32 R32, -RZ, R57.H1_H1 ;  /* 0x30000039ff207230 */ /* 0x000fe40000004100 */
[C---:B------:R-:W-:Y:S01]  /*5e70*/  FMUL R26, R47.reuse, R30 ;  /* 0x0000001e2f1a7220 */ /* 0x040fe20000400000 */
[----:B------:R-:W-:Y:S01]  /*5e80*/  FMUL R29, R47, R33 ;  /* 0x000000212f1d7220 */ /* 0x000fe20000400000 */
[--C-:B------:R-:W-:Y:S02]  /*5e90*/  HADD2.F32 R33, -RZ, R58.reuse.H0_H0 ;  /* 0x2000003aff217230 */ /* 0x100fe40000004100 */
[----:B------:R-:W-:Y:S01]  /*5ea0*/  FFMA R3, R49, R52, R3 ;  /* 0x0000003431037223 */ /* 0x000fe20000000003 */
[C---:B------:R-:W-:Y:S01]  /*5eb0*/  FMUL R7, R47.reuse, R7 ;  /* 0x000000072f077220 */ /* 0x040fe20000400000 */
[----:B------:R-:W-:Y:S01]  /*5ec0*/  FMUL R30, R47, R34 ;  /* 0x000000222f1e7220 */ /* 0x000fe20000400000 */
[----:B------:R-:W-:Y:S01]  /*5ed0*/  HADD2.F32 R34, -RZ, R58.H1_H1 ;  /* 0x3000003aff227230 */ /* 0x000fe20000004100 */
[----:B------:R-:W-:Y:S01]  /*5ee0*/  F2FP.F16.F32.PACK_AB R52, R2, R0 ;  /* 0x000000000234723e */ /* 0x000fe200000000ff */
[--C-:B------:R-:W-:Y:S02]  /*5ef0*/  HADD2.F32 R0, -RZ, R59.reuse.H0_H0 ;  /* 0x2000003bff007230 */ /* 0x100fe40000004100 */
[C---:B------:R-:W-:Y:S01]  /*5f00*/  FFMA R7, R49.reuse, R32, R7 ;  /* 0x0000002031077223 */ /* 0x040fe20000000007 */
[----:B------:R-:W-:Y:S02]  /*5f10*/  HADD2.F32 R2, -RZ, R59.H1_H1 ;  /* 0x3000003bff027230 */ /* 0x000fe40000004100 */
[C---:B------:R-:W-:Y:S01]  /*5f20*/  FFMA R4, R49.reuse, R33, R4 ;  /* 0x0000002131047223 */ /* 0x040fe20000000004 */
[C---:B------:R-:W-:Y:S01]  /*5f30*/  FFMA R5, R49.reuse, R34, R5 ;  /* 0x0000002231057223 */ /* 0x040fe20000000005 */
[----:B------:R-:W-:Y:S01]  /*5f40*/  FFMA R6, R49, R0, R6 ;  /* 0x0000000031067223 */ /* 0x000fe20000000006 */
[--C-:B------:R-:W-:Y:S02]  /*5f50*/  HADD2.F32 R0, -RZ, R60.reuse.H0_H0 ;  /* 0x2000003cff007230 */ /* 0x100fe40000004100 */
[----:B------:R-:W-:Y:S01]  /*5f60*/  FMUL R11, R47, R11 ;  /* 0x0000000b2f0b7220 */ /* 0x000fe20000400000 */
[----:B------:R-:W-:Y:S01]  /*5f70*/  F2FP.F16.F32.PACK_AB R53, R7, R3 ;  /* 0x000000030735723e */ /* 0x000fe200000000ff */
[--C-:B------:R-:W-:Y:S02]  /*5f80*/  HADD2.F32 R3, -RZ, R61.reuse.H0_H0 ;  /* 0x2000003dff037230 */ /* 0x100fe40000004100 */
[----:B------:R-:W-:Y:S01]  /*5f90*/  FMUL R15, R47, R15 ;  /* 0x0000000f2f0f7220 */ /* 0x000fe20000400000 */
[C---:B------:R-:W-:Y:S01]  /*5fa0*/  FFMA R11, R49.reuse, R2, R11 ;  /* 0x00000002310b7223 */ /* 0x040fe2000000000b */
[----:B------:R-:W-:Y:S02]  /*5fb0*/  HADD2.F32 R2, -RZ, R60.H1_H1 ;  /* 0x3000003cff027230 */ /* 0x000fe40000004100 */
[----:B------:R-:W-:Y:S01]  /*5fc0*/  FFMA R8, R49, R0, R8 ;  /* 0x0000000031087223 */ /* 0x000fe20000000008 */
[----:B------:R-:W-:Y:S02]  /*5fd0*/  HADD2.F32 R0, -RZ, R61.H1_H1 ;  /* 0x3000003dff007230 */ /* 0x000fe40000004100 */
[C---:B------:R-:W-:Y:S01]  /*5fe0*/  FMUL R19, R47.reuse, R19 ;  /* 0x000000132f137220 */ /* 0x040fe20000400000 */
[----:B------:R-:W-:Y:S01]  /*5ff0*/  FMUL R23, R47, R23 ;  /* 0x000000172f177220 */ /* 0x000fe20000400000 */
[C---:B------:R-:W-:Y:S01]  /*6000*/  FFMA R9, R49.reuse, R2, R9 ;  /* 0x0000000231097223 */ /* 0x040fe20000000009 */
[C---:B------:R-:W-:Y:S01]  /*6010*/  FFMA R10, R49.reuse, R3, R10 ;  /* 0x00000003310a7223 */ /* 0x040fe2000000000a */
[----:B------:R-:W-:Y:S01]  /*6020*/  FFMA R15, R49, R0, R15 ;  /* 0x00000000310f7223 */ /* 0x000fe2000000000f */
[--C-:B------:R-:W-:Y:S02]  /*6030*/  HADD2.F32 R2, -RZ, R62.reuse.H0_H0 ;  /* 0x2000003eff027230 */ /* 0x100fe40000004100 */
[----:B------:R-:W-:Y:S01]  /*6040*/  FMUL R27, R47, R27 ;  /* 0x0000001b2f1b7220 */ /* 0x000fe20000400000 */
[----:B------:R-:W-:Y:S01]  /*6050*/  HADD2.F32 R0, -RZ, R62.H1_H1 ;  /* 0x3000003eff007230 */ /* 0x000fe20000004100 */
[----:B------:R-:W-:Y:S01]  /*6060*/  F2FP.F16.F32.PACK_AB R54, R5, R4 ;  /* 0x000000040536723e */ /* 0x000fe200000000ff */
[--C-:B------:R-:W-:Y:S02]  /*6070*/  HADD2.F32 R3, -RZ, R63.reuse.H0_H0 ;  /* 0x2000003fff037230 */ /* 0x100fe40000004100 */
[C---:B------:R-:W-:Y:S01]  /*6080*/  FFMA R12, R49.reuse, R2, R12 ;  /* 0x00000002310c7223 */ /* 0x040fe2000000000c */
[--C-:B------:R-:W-:Y:S02]  /*6090*/  HADD2.F32 R2, -RZ, R68.reuse.H0_H0 ;  /* 0x20000044ff027230 */ /* 0x100fe40000004100 */
[C---:B------:R-:W-:Y:S01]  /*60a0*/  FFMA R13, R49.reuse, R0, R13 ;  /* 0x00000000310d7223 */ /* 0x040fe2000000000d */
[----:B------:R-:W-:Y:S02]  /*60b0*/  HADD2.F32 R0, -RZ, R63.H1_H1 ;  /* 0x3000003fff007230 */ /* 0x000fe40000004100 */
[----:B------:R-:W-:Y:S01]  /*60c0*/  FFMA R14, R49, R3, R14 ;  /* 0x00000003310e7223 */ /* 0x000fe2000000000e */
[----:B------:R-:W-:Y:S01]  /*60d0*/  HADD2.F32 R3, -RZ, R68.H1_H1 ;  /* 0x30000044ff037230 */ /* 0x000fe20000004100 */
[----:B------:R-:W-:Y:S01]  /*60e0*/  F2FP.F16.F32.PACK_AB R55, R11, R6 ;  /* 0x000000060b37723e */ /* 0x000fe200000000ff */
[----:B------:R-:W-:Y:S01]  /*60f0*/  FMUL R31, R47, R31 ;  /* 0x0000001f2f1f7220 */ /* 0x000fe20000400000 */
[C---:B------:R-:W-:Y:S01]  /*6100*/  FFMA R19, R49.reuse, R0, R19 ;  /* 0x0000000031137223 */ /* 0x040fe20000000013 */
[--C-:B------:R-:W-:Y:S02]  /*6110*/  HADD2.F32 R0, -RZ, R69.reuse.H0_H0 ;  /* 0x20000045ff007230 */ /* 0x100fe40000004100 */
[C---:B------:R-:W-:Y:S01]  /*6120*/  FFMA R16, R49.reuse, R2, R16 ;  /* 0x0000000231107223 */ /* 0x040fe20000000010 */
[----:B------:R1:W-:Y:S01]  /*6130*/  STS.128 [R100], R52 ;  /* 0x0000003464007388 */ /* 0x0003e20000000c00 */
[C---:B------:R-:W-:Y:S01]  /*6140*/  FFMA R17, R49.reuse, R3, R17 ;  /* 0x0000000331117223 */ /* 0x040fe20000000011 */
[----:B------:R-:W-:Y:S02]  /*6150*/  HADD2.F32 R2, -RZ, R69.H1_H1 ;  /* 0x30000045ff027230 */ /* 0x000fe40000004100 */
[----:B------:R-:W-:Y:S01]  /*6160*/  FFMA R18, R49, R0, R18 ;  /* 0x0000000031127223 */ /* 0x000fe20000000012 */
[--C-:B------:R-:W-:Y:S01]  /*6170*/  HADD2.F32 R0, -RZ, R70.reuse.H0_H0 ;  /* 0x20000046ff007230 */ /* 0x100fe20000004100 */
[----:B------:R-:W-:Y:S01]  /*6180*/  F2FP.F16.F32.PACK_AB R8, R9, R8 ;  /* 0x000000080908723e */ /* 0x000fe200000000ff */
[--C-:B------:R-:W-:Y:S02]  /*6190*/  HADD2.F32 R3, -RZ, R71.reuse.H0_H0 ;  /* 0x20000047ff037230 */ /* 0x100fe40000004100 */
[C---:B------:R-:W-:Y:S01]  /*61a0*/  FFMA R23, R49.reuse, R2, R23 ;  /* 0x0000000231177223 */ /* 0x040fe20000000017 */
[----:B------:R-:W-:Y:S02]  /*61b0*/  HADD2.F32 R2, -RZ, R70.H1_H1 ;  /* 0x30000046ff027230 */ /* 0x000fe40000004100 */
[----:B------:R-:W-:Y:S01]  /*61c0*/  FFMA R20, R49, R0, R20 ;  /* 0x0000000031147223 */ /* 0x000fe20000000014 */
[----:B------:R-:W-:Y:S01]  /*61d0*/  HADD2.F32 R0, -RZ, R71.H1_H1 ;  /* 0x30000047ff007230 */ /* 0x000fe20000004100 */
[----:B------:R-:W-:Y:S01]  /*61e0*/  F2FP.F16.F32.PACK_AB R9, R15, R10 ;  /* 0x0000000a0f09723e */ /* 0x000fe200000000ff */
[----:B------:R-:W-:Y:S02]  /*61f0*/  HADD2.F32 R4, -RZ, R79.H0_H0 ;  /* 0x2000004fff047230 */ /* 0x000fe40000004100 */
[C---:B------:R-:W-:Y:S01]  /*6200*/  FFMA R21, R49.reuse, R2, R21 ;  /* 0x0000000231157223 */ /* 0x040fe20000000015 */
[C---:B------:R-:W-:Y:S01]  /*6210*/  FFMA R22, R49.reuse, R3, R22 ;  /* 0x0000000331167223 */ /* 0x040fe20000000016 */
[----:B------:R-:W-:Y:S01]  /*6220*/  FFMA R27, R49, R0, R27 ;  /* 0x00000000311b7223 */ /* 0x000fe2000000001b */
[--C-:B------:R-:W-:Y:S01]  /*6230*/  HADD2.F32 R2, -RZ, R76.reuse.H0_H0 ;  /* 0x2000004cff027230 */ /* 0x100fe20000004100 */
[----:B------:R-:W-:Y:S01]  /*6240*/  F2FP.F16.F32.PACK_AB R10, R13, R12 ;  /* 0x0000000c0d0a723e */ /* 0x000fe200000000ff */
[----:B------:R-:W-:Y:S01]  /*6250*/  HADD2.F32 R0, -RZ, R76.H1_H1 ;  /* 0x3000004cff007230 */ /* 0x000fe20000004100 */
[----:B------:R-:W-:Y:S01]  /*6260*/  F2FP.F16.F32.PACK_AB R11, R19, R14 ;  /* 0x0000000e130b723e */ /* 0x000fe200000000ff */
[--C-:B------:R-:W-:Y:S02]  /*6270*/  HADD2.F32 R3, -RZ, R77.reuse.H0_H0 ;  /* 0x2000004dff037230 */ /* 0x100fe40000004100 */
[C---:B------:R-:W-:Y:S01]  /*6280*/  FFMA R24, R49.reuse, R2, R24 ;  /* 0x0000000231187223 */ /* 0x040fe20000000018 */
[--C-:B------:R-:W-:Y:S02]  /*6290*/  HADD2.F32 R2, -RZ, R78.reuse.H0_H0 ;  /* 0x2000004eff027230 */ /* 0x100fe40000004100 */
[C---:B------:R-:W-:Y:S01]  /*62a0*/  FFMA R25, R49.reuse, R0, R25 ;  /* 0x0000000031197223 */ /* 0x040fe20000000019 */
[----:B------:R1:W-:Y:S01]  /*62b0*/  STS.128 [R99+0x10], R8 ;  /* 0x0000100863007388 */ /* 0x0003e20000000c00 */
[----:B------:R-:W-:Y:S02]  /*62c0*/  HADD2.F32 R0, -RZ, R77.H1_H1 ;  /* 0x3000004dff007230 */ /* 0x000fe40000004100 */
[----:B------:R-:W-:Y:S01]  /*62d0*/  FFMA R26, R49, R3, R26 ;  /* 0x00000003311a7223 */ /* 0x000fe2000000001a */
[----:B------:R-:W-:Y:S01]  /*62e0*/  HADD2.F32 R3, -RZ, R78.H1_H1 ;  /* 0x3000004eff037230 */ /* 0x000fe20000004100 */
[----:B------:R-:W-:Y:S01]  /*62f0*/  F2FP.F16.F32.PACK_AB R16, R17, R16 ;  /* 0x000000101110723e */ /* 0x000fe200000000ff */
[----:B------:R-:W-:Y:S01]  /*6300*/  HADD2.F32 R5, -RZ, R79.H1_H1 ;  /* 0x3000004fff057230 */ /* 0x000fe20000004100 */
[----:B------:R-:W-:Y:S01]  /*6310*/  F2FP.F16.F32.PACK_AB R17, R23, R18 ;  /* 0x000000121711723e */ /* 0x000fe200000000ff */
[----:B------:R-:W-:Y:S01]  /*6320*/  FFMA R31, R49, R0, R31 ;  /* 0x00000000311f7223 */ /* 0x000fe2000000001f */
[----:B------:R-:W-:Y:S01]  /*6330*/  FMUL R35, R47, R35 ;  /* 0x000000232f237220 */ /* 0x000fe20000400000 */
[----:B------:R-:W-:Y:S01]  /*6340*/  F2FP.F16.F32.PACK_AB R18, R21, R20 ;  /* 0x000000141512723e */ /* 0x000fe200000000ff */
[----:B------:R-:W-:Y:S01]  /*6350*/  FFMA R28, R49, R2, R28 ;  /* 0x00000002311c7223 */ /* 0x000fe2000000001c */
[----:B------:R-:W-:Y:S01]  /*6360*/  F2FP.F16.F32.PACK_AB R19, R27, R22 ;  /* 0x000000161b13723e */ /* 0x000fe200000000ff */
[C---:B------:R-:W-:Y:S01]  /*6370*/  FFMA R29, R49.reuse, R3, R29 ;  /* 0x00000003311d7223 */ /* 0x040fe2000000001d */
[C---:B------:R-:W-:Y:S01]  /*6380*/  FFMA R30, R49.reuse, R4, R30 ;  /* 0x00000004311e7223 */ /* 0x040fe2000000001e */
[----:B------:R-:W-:Y:S01]  /*6390*/  FFMA R35, R49, R5, R35 ;  /* 0x0000000531237223 */ /* 0x000fe20000000023 */
[----:B------:R-:W-:Y:S01]  /*63a0*/  F2FP.F16.F32.PACK_AB R24, R25, R24 ;  /* 0x000000181918723e */ /* 0x000fe200000000ff */
[----:B------:R1:W-:Y:S01]  /*63b0*/  STS.128 [R98+0x20], R16 ;  /* 0x0000201062007388 */ /* 0x0003e20000000c00 */
[----:B------:R-:W-:Y:S02]  /*63c0*/  F2FP.F16.F32.PACK_AB R25, R31, R26 ;  /* 0x0000001a1f19723e */ /* 0x000fe400000000ff */
[----:B------:R-:W-:Y:S02]  /*63d0*/  F2FP.F16.F32.PACK_AB R26, R29, R28 ;  /* 0x0000001c1d1a723e */ /* 0x000fe400000000ff */
[----:B------:R-:W-:Y:S05]  /*63e0*/  F2FP.F16.F32.PACK_AB R27, R35, R30 ;  /* 0x0000001e231b723e */ /* 0x000fea00000000ff */
[----:B------:R1:W-:Y:S01]  /*63f0*/  STS.128 [R106+0x30], R24 ;  /* 0x000030186a007388 */ /* 0x0003e20000000c00 */
[----:B------:R-:W-:Y:S01]  /*6400*/  @!PT LDS RZ, [RZ] ;  /* 0x00000000fffff984 */ /* 0x000fe20000000800 */
[----:B------:R-:W-:Y:S01]  /*6410*/  @!PT LDS RZ, [RZ] ;  /* 0x00000000fffff984 */ /* 0x000fe20000000800 */
[----:B------:R-:W-:Y:S01]  /*6420*/  @!PT LDS RZ, [RZ] ;  /* 0x00000000fffff984 */ /* 0x000fe20000000800 */
[----:B------:R-:W-:Y:S01]  /*6430*/  @!PT LDS RZ, [RZ] ;  /* 0x00000000fffff984 */ /* 0x000fe20000000800 */
[----:B------:R2:W-:Y:S07]  /*6440*/  MEMBAR.ALL.CTA ;  /* 0x0000000000007992 */ /* 0x0005ee0000008000 */
[----:B--2---:R-:W2:Y:S02]  /*6450*/  FENCE.VIEW.ASYNC.S ;  /* 0x00000000000073c6 */ /* 0x004ea40000000000 */
[----:B--2---:R-:W-:Y:S06]  /*6460*/  BAR.SYNC.DEFER_BLOCKING 0x1, 0x80 ;  /* 0x0042000000007b1d */ /* 0x004fec0000010000 */
[----:B------:R-:W-:Y:S05]  /*6470*/  @P0 BRA `(.L_x_101) ;  /* 0x0000000000280947 */ /* 0x000fea0003800000 */
[----:B------:R-:W-:Y:S02]  /*6480*/  UIADD3 UR4, UPT, UPT, UR48, 0x200, URZ ;  /* 0x0000020030047890 */ /* 0x000fe4000fffe0ff */
[----:B------:R-:W-:Y:S01]  /*6490*/  UIADD3 UR6, UP0, UPT, UR52, 0x680, URZ ;  /* 0x0000068034067890 */ /* 0x000fe2000ff1e0ff */
[----:B------:R-:W-:Y:S03]  /*64a0*/  UMOV UR43, UR36 ;  /* 0x00000024002b7c82 */ /* 0x000fe60008000000 */
[----:B------:R-:W-:Y:S01]  /*64b0*/  MOV R93, UR4 ;  /* 0x00000004005d7c02 */ /* 0x000fe20008000f00 */
[----:B------:R-:W-:Y:S03]  /*64c0*/  UIADD3.X UR7, UPT, UPT, URZ, UR53, URZ, UP0, !UPT ;  /* 0x00000035ff077290 */ /* 0x000fe600087fe4ff */
[----:B------:R-:W-:Y:S11]  /*64d0*/  R2UR UR40, R93 ;  /* 0x000000005d2872ca */ /* 0x000ff600000e0000 */
[----:B------:R-:W-:Y:S02]  /*64e0*/  @!UPT UIADD3 URZ, UPT, UPT, URZ, URZ, URZ ;  /* 0x000000fffffff290 */ /* 0x000fe4000fffe0ff */
[----:B------:R2:W-:Y:S01]  /*64f0*/  UTMASTG.3D [UR40], [UR6] ;  /* 0x00000028060073b5 */ /* 0x0005e20008010000 */
[----:B------:R0:W-:Y:S01]  /*6500*/  UTMACMDFLUSH ;  /* 0x00000000000079b7 */ /* 0x0001e20000000000 */
[----:B--2---:R-:W-:Y:S04]  /*6510*/  DEPBAR.LE SB0, 0x1 ;  /* 0x000080400000791a */ /* 0x004fe80000000000 */
.L_x_101:
[----:B------:R-:W-:Y:S05]  /*6520*/  BSYNC.RECONVERGENT B0 ;  /* 0x0000000000007941 */ /* 0x000fea0003800200 */
.L_x_100:
[----:B------:R-:W-:Y:S01]  /*6530*/  BAR.SYNC.DEFER_BLOCKING 0x1, 0x80 ;  /* 0x0042000000007b1d */ /* 0x000fe20000010000 */
[----:B------:R-:W-:Y:S01]  /*6540*/  ISETP.NE.AND P1, PT, R107, RZ, PT ;  /* 0x000000ff6b00720c */ /* 0x000fe20003f25270 */
[----:B------:R-:W-:Y:S01]  /*6550*/  UISETP.NE.AND UP0, UPT, UR49, URZ, UPT ;  /* 0x000000ff3100728c */ /* 0x000fe2000bf05270 */
[----:B------:R-:W-:Y:S11]  /*6560*/  LEA R2, R65, UR48, 0x3 ;  /* 0x0000003041027c11 */ /* 0x000ff6000f8e18ff */
[----:B------:R-:W-:Y:S01]  /*6570*/  @P1 SHF.L.U32 R3, R97, 0x1f, RZ ;  /* 0x0000001f61031819 */ /* 0x000fe200000006ff */
[----:B------:R-:W-:Y:S06]  /*6580*/  BRA.U !UP0, `(.L_x_102) ;  /* 0x0000000108247547 */ /* 0x000fec000b800000 */
[----:B------:R-:W-:Y:S01]  /*6590*/  IMAD.U32 R4, RZ, RZ, UR51 ;  /* 0x00000033ff047e24 */ /* 0x000fe2000f8e00ff */
[----:B------:R-:W-:Y:S01]  /*65a0*/  MOV R0, UR37 ;  /* 0x0000002500007c02 */ /* 0x000fe20008000f00 */
[----:B------:R-:W-:Y:S03]  /*65b0*/  UIADD3 UR51, UPT, UPT, UR51, 0x1, URZ ;  /* 0x0000000133337890 */ /* 0x000fe6000fffe0ff */
[----:B------:R-:W-:Y:S01]  /*65c0*/  @P1 LEA R4, R4, UR48, 0x3 ;  /* 0x0000003004041c11 */ /* 0x000fe2000f8e18ff */
[----:B------:R-:W-:Y:S04]  /*65d0*/  UISETP.NE.AND UP0, UPT, UR51, 0x4, UPT ;  /* 0x000000043300788c */ /* 0x000fe8000bf05270 */
[----:B------:R-:W-:Y:S01]  /*65e0*/  @P1 VIADD R4, R4, 0x80 ;  /* 0x0000008004041836 */ /* 0x000fe20000000000 */
[----:B------:R-:W-:Y:S04]  /*65f0*/  USEL UR51, UR51, URZ, UP0 ;  /* 0x000000ff33337287 */ /* 0x000fe80008000000 */
[----:B------:R-:W-:Y:S04]  /*6600*/  @P1 PRMT R0, R0, 0x654, R4 ;  /* 0x0000065400001816 */ /* 0x000fe80000000004 */
[----:B------:R2:W-:Y:S04]  /*6610*/  @P1 SYNCS.ARRIVE.TRANS64.RED.A1T0 RZ, [R0+URZ], RZ ;  /* 0x000000ff00ff19a7 */ /* 0x0005e800081004ff */
.L_x_102:
[----:B------:R-:W4:Y:S01]  /*6620*/  @P1 SYNCS.PHASECHK.TRANS64.TRYWAIT P0, [R2+URZ+0x60], R3 ;  /* 0x00006003020015a7 */ /* 0x000f2200080011ff */
[----:B------:R-:W-:Y:S01]  /*6630*/  BSSY B1, `(.L_x_103) ;  /* 0x0000016000017945 */ /* 0x000fe20003800000 */
[----:B----4-:R-:W-:Y:S03]  /*6640*/  @P1 SEL R66, RZ, 0x1, !P0 ;  /* 0x00000001ff421807 */ /* 0x010fe60004000000 */
[----:B------:R-:W-:Y:S05]  /*6650*/  @!P1 BRA `(.L_x_104) ;  /* 0x00000000004c9947 */ /* 0x000fea0003800000 */
[----:B------:R-:W-:Y:S01]  /*6660*/  ISETP.NE.AND P0, PT, R66, RZ, PT ;  /* 0x000000ff4200720c */ /* 0x000fe20003f05270 */
[----:B------:R-:W-:Y:S01]  /*6670*/  BSSY B0, `(.L_x_105) ;  /* 0x000000b000007945 */ /* 0x000fe20003800000 */
[----:B------:R-:W-:Y:S11]  /*6680*/  ISETP.NE.AND P1, PT, R67, RZ, PT ;  /* 0x000000ff4300720c */ /* 0x000ff60003f25270 */
[----:B------:R-:W-:Y:S02]  /*6690*/  @!UPT UIADD3 URZ, UPT, UPT, URZ, URZ, URZ ;  /* 0x000000fffffff290 */ /* 0x000fe4000fffe0ff */
[C---:B------:R-:W-:Y:S01]  /*66a0*/  @P1 IMAD R6, R65.reuse, 0x2000, R100 ;  /* 0x0000200041061824 */ /* 0x040fe200078e0264 */
[C---:B------:R-:W-:Y:S01]  /*66b0*/  @P1 LEA R4, R65.reuse, R98, 0xd ;  /* 0x0000006241041211 */ /* 0x040fe200078e68ff */
[C---:B------:R-:W-:Y:S02]  /*66c0*/  @P1 IMAD R5, R65.reuse, 0x2000, R99 ;  /* 0x0000200041051824 */ /* 0x040fe400078e0263 */
[----:B------:R-:W-:Y:S01]  /*66d0*/  @P1 IMAD R3, R65, 0x2000, R106 ;  /* 0x0000200041031824 */ /* 0x000fe200078e026a */
[----:B------:R-:W-:Y:S06]  /*66e0*/  @P0 BRA `(.L_x_106) ;  /* 0x00000000000c0947 */ /* 0x000fec0003800000 */
[----:B--2---:R-:W-:Y:S04]  /*66f0*/  SHF.L.U32 R0, R97, 0x1f, RZ ;  /* 0x0000001f61007819 */ /* 0x004fe800000006ff */
[----:B------:R-:W2:Y:S02]  /*6700*/  SYNCS.PHASECHK.TRANS64.TRYWAIT P0, [R2+URZ+0x60], R0 ;  /* 0x00006000020075a7 */ /* 0x000ea400080011ff */
[----:B--2---:R-:W-:Y:S05]  /*6710*/  @!P0 BRA `(.L_x_107) ;  /* 0x0000003000948947 */ /* 0x004fea0003800000 */
.L_x_106:
[----:B------:R-:W-:Y:S05]  /*6720*/  BSYNC B0 ;  /* 0x0000000000007941 */ /* 0x000fea0003800000 */
.L_x_105:
[----:B------:R-:W-:Y:S02]  /*6730*/  ISETP.NE.AND P0, PT, R67, RZ, PT ;  /* 0x000000ff4300720c */ /* 0x000fe40003f05270 */
[----:B------:R-:W-:Y:S11]  /*6740*/  IADD3 R65, PT, PT, R65, 0x1, RZ ;  /* 0x0000000141417810 */ /* 0x000ff60007ffe0ff */
[----:B------:R4:W1:Y:S04]  /*6750*/  @P0 LDS.128 R56, [R6] ;  /* 0x0000000006380984 */ /* 0x0008680000000c00 */
[----:B------:R4:W1:Y:S04]  /*6760*/  @P0 LDS.128 R60, [R5+0x10] ;  /* 0x00001000053c0984 */ /* 0x0008680000000c00 */
[----:B------:R4:W1:Y:S04]  /*6770*/  @P0 LDS.128 R68, [R4+0x20] ;  /* 0x0000200004440984 */ /* 0x0008680000000c00 */
[----:B------:R4:W1:Y:S02]  /*6780*/  @P0 LDS.128 R76, [R3+0x30] ;  /* 0x00003000034c0984 */ /* 0x0008640000000c00 */
.L_x_104:
[----:B------:R-:W-:Y:S05]  /*6790*/  BSYNC B1 ;  /* 0x0000000000017941 */ /* 0x000fea0003800000 */
.L_x_103:
[----:B--2---:R-:W-:Y:S05]  /*67a0*/  VIADD R0, R48, 0x20 ;  /* 0x0000002030007836 */ /* 0x004fea0000000000 */
[----:B------:R-:W-:Y:S04]  /*67b0*/  SHF.R.U32.HI R0, RZ, 0x15, R0 ;  /* 0x00000015ff007819 */ /* 0x000fe80000011600 */
[----:B------:R-:W-:Y:S11]  /*67c0*/  LOP3.LUT P0, RZ, R0, 0x3, R92, 0x48, !PT ;  /* 0x0000000300ff7812 */ /* 0x000ff6000780485c */
[----:B------:R-:W-:Y:S02]  /*67d0*/  @!UPT UIADD3 URZ, UPT, UPT, URZ, URZ, URZ ;  /* 0x000000fffffff290 */ /* 0x000fe4000fffe0ff */
[----:B------:R-:W-:Y:S05]  /*67e0*/  @!P0 BRA `(.L_x_108) ;  /* 0x0000000000408947 */ /* 0x000fea0003800000 */
[----:B------:R-:W2:Y:S01]  /*67f0*/  LDCU.64 UR8, c[0x4][0x70] ;  /* 0x01000e00ff0877ac */ /* 0x000ea20008000a00 */
[----:B----4-:R-:W-:Y:S01]  /*6800*/  MOV R3, 0x0 ;  /* 0x0000000000037802 */ /* 0x010fe20000000f00 */
[----:B------:R-:W-:Y:S02]  /*6810*/  HFMA2 R12, -RZ, RZ, 0, 5.9604644775390625e-08 ;  /* 0x00000001ff0c7431 */ /* 0x000fe400000001ff */
[----:B-1----:R-:W-:Y:S02]  /*6820*/  IMAD.MOV.U32 R8, RZ, RZ, 0x192 ;  /* 0x00000192ff087424 */ /* 0x002fe400078e00ff */
[----:B------:R-:W-:Y:S01]  /*6830*/  IMAD.MOV.U32 R13, RZ, RZ, RZ ;  /* 0x000000ffff0d7224 */ /* 0x000fe200078e00ff */
[----:B------:R-:W1:Y:S01]  /*6840*/  LDCU.64 UR6, c[0x4][0x78] ;  /* 0x01000f00ff0677ac */ /* 0x000e620008000a00 */
[----:B------:R-:W4:Y:S01]  /*6850*/  LDC.64 R2, c[0x4][R3] ;  /* 0x0100000003027b82 */ /* 0x000f220000000a00 */
[----:B------:R-:W5:Y:S01]  /*6860*/  LDCU.64 UR4, c[0x4][0x10] ;  /* 0x01000200ff0477ac */ /* 0x000f620008000a00 */
[----:B--2---:R-:W-:Y:S01]  /*6870*/  MOV R5, UR9 ;  /* 0x0000000900057c02 */ /* 0x004fe20008000f00 */
[----:B------:R-:W-:Y:S01]  /*6880*/  IMAD.U32 R4, RZ, RZ, UR8 ;  /* 0x00000008ff047e24 */ /* 0x000fe2000f8e00ff */
[----:B-1----:R-:W-:Y:S01]  /*6890*/  MOV R7, UR7 ;  /* 0x0000000700077c02 */ /* 0x002fe20008000f00 */
[----:B------:R-:W-:Y:S01]  /*68a0*/  IMAD.U32 R6, RZ, RZ, UR6 ;  /* 0x00000006ff067e24 */ /* 0x000fe2000f8e00ff */
[----:B-----5:R-:W-:Y:S01]  /*68b0*/  MOV R11, UR5 ;  /* 0x00000005000b7c02 */ /* 0x020fe20008000f00 */
[----:B------:R-:W-:Y:S02]  /*68c0*/  IMAD.U32 R10, RZ, RZ, UR4 ;  /* 0x00000004ff0a7e24 */ /* 0x000fe4000f8e00ff */
[----:B------:R-:W-:Y:S07]  /*68d0*/  LEPC R20, `(.L_x_108) ;  /* 0x000000001014794e */ /* 0x000fee0000000000 */
[----:B---34-:R-:W-:Y:S05]  /*68e0*/  CALL.ABS.NOINC R2 ;  /* 0x0000000002007343 */ /* 0x018fea0003c00000 */
.L_x_108:
[----:B------:R-:W-:Y:S05]  /*68f0*/  WARPSYNC.ALL ;  /* 0x0000000000007948 */ /* 0x000fea0003800000 */
[----:B------:R-:W-:Y:S01]  /*6900*/  R2UR UR4, R48 ;  /* 0x00000000300472ca */ /* 0x000fe200000e0000 */
[--C-:B-1--4-:R-:W-:Y:S01]  /*6910*/  HADD2.F32 R3, -RZ, R56.reuse.H0_H0 ;  /* 0x20000038ff037230 */ /* 0x112fe20000004100 */
[----:B------:R-:W-:Y:S01]  /*6920*/  ISETP.NE.AND P6, PT, R107, RZ, PT ;  /* 0x000000ff6b00720c */ /* 0x000fe20003fc5270 */
[--C-:B------:R-:W-:Y:S01]  /*6930*/  HADD2.F32 R51, -RZ, R57.reuse.H1_H1 ;  /* 0x30000039ff337230 */ /* 0x100fe20000004100 */
[----:B------:R-:W-:Y:S01]  /*6940*/  MOV R50, UR51 ;  /* 0x0000003300327c02 */ /* 0x000fe20008000f00 */
[----:B------:R-:W-:Y:S01]  /*6950*/  BSSY.RECONVERGENT B0, `(.L_x_109) ;  /* 0x000008c000007945 */ /* 0x000fe20003800200 */
[----:B------:R-:W-:Y:S02]  /*6960*/  MOV R72, UR37 ;  /* 0x0000002500487c02 */ /* 0x000fe40008000f00 */
[----:B------:R-:W-:Y:S05]  /*6970*/  ISETP.NE.AND P0, PT, R102, RZ, PT ;  /* 0x000000ff6600720c */ /* 0x000fea0003f05270 */
[----:B------:R-:W1:Y:S02]  /*6980*/  LDTM.x32 R4, tmem[UR4+0x20] ;  /* 0x00002004000479ee */ /* 0x000e6400082c0000 */
[----:B------:R-:W-:Y:S04]  /*6990*/  @P6 LEA R50, R50, UR48, 0x3 ;  /* 0x0000003032326c11 */ /* 0x000fe8000f8e18ff */
[----:B------:R-:W-:Y:S04]  /*69a0*/  @P6 IADD3 R50, PT, PT, R50, 0x80, RZ ;  /* 0x0000008032326810 */ /* 0x000fe80007ffe0ff */
[----:B------:R-:W-:Y:S01]  /*69b0*/  @P6 PRMT R72, R72, 0x654, R50 ;  /* 0x0000065448486816 */ /* 0x000fe20000000032 */
[----:B------:R-:W-:Y:S02]  /*69c0*/  HADD2.F32 R50, -RZ, R57.H0_H0 ;  /* 0x20000039ff327230 */ /* 0x000fe40000004100 */
[C---:B-1----:R-:W-:Y:S01]  /*69d0*/  FMUL R0, R47.reuse, R4 ;  /* 0x000000042f007220 */ /* 0x042fe20000400000 */
[----:B------:R-:W-:Y:S02]  /*69e0*/  HADD2.F32 R4, -RZ, R56.H1_H1 ;  /* 0x30000038ff047230 */ /* 0x000fe40000004100 */
[C---:B------:R-:W-:Y:S01]  /*69f0*/  FMUL R2, R47.reuse, R5 ;  /* 0x000000052f027220 */ /* 0x040fe20000400000 */
[----:B------:R-:W-:Y:S01]  /*6a00*/  FMUL R7, R47, R7 ;  /* 0x000000072f077220 */ /* 0x000fe20000400000 */
[----:B------:R-:W-:Y:S01]  /*6a10*/  FFMA R0, R49, R3, R0 ;  /* 0x0000000331007223 */ /* 0x000fe20000000000 */
[----:B------:R-:W-:Y:S01]  /*6a20*/  FMUL R3, R47, R6 ;  /* 0x000000062f037220 */ /* 0x000fe20000400000 */
[----:B------:R-:W-:Y:S01]  /*6a30*/  FFMA R2, R49, R4, R2 ;  /* 0x0000000431027223 */ /* 0x000fe20000000002 */
[C---:B------:R-:W-:Y:S01]  /*6a40*/  FMUL R4, R47.reuse, R8 ;  /* 0x000000082f047220 */ /* 0x040fe20000400000 */
[----:B------:R-:W-:Y:S01]  /*6a50*/  FMUL R8, R47, R12 ;  /* 0x0000000c2f087220 */ /* 0x000fe20000400000 */
[----:B------:R-:W-:Y:S01]  /*6a60*/  FFMA R3, R49, R50, R3 ;  /* 0x0000003231037223 */ /* 0x000fe20000000003 */
[C---:B------:R-:W-:Y:S01]  /*6a70*/  FMUL R12, R47.reuse, R16 ;  /* 0x000000102f0c7220 */ /* 0x040fe20000400000 */
[C---:B------:R-:W-:Y:S01]  /*6a80*/  FMUL R16, R47.reuse, R20 ;  /* 0x000000142f107220 */ /* 0x040fe20000400000 */
[C---:B------:R-:W-:Y:S01]  /*6a90*/  FMUL R20, R47.reuse, R24 ;  /* 0x000000182f147220 */ /* 0x040fe20000400000 */
[C---:B------:R-:W-:Y:S01]  /*6aa0*/  FMUL R24, R47.reuse, R28 ;  /* 0x0000001c2f187220 */ /* 0x040fe20000400000 */
[C---:B------:R-:W-:Y:S01]  /*6ab0*/  FMUL R28, R47.reuse, R32 ;  /* 0x000000202f1c7220 */ /* 0x040fe20000400000 */
[--C-:B------:R-:W-:Y:S01]  /*6ac0*/  HADD2.F32 R32, -RZ, R58.reuse.H0_H0 ;  /* 0x2000003aff207230 */ /* 0x100fe20000004100 */
[----:B------:R-:W-:Y:S01]  /*6ad0*/  F2FP.F16.F32.PACK_AB R52, R2, R0 ;  /* 0x000000000234723e */ /* 0x000fe200000000ff */
[----:B------:R-:W-:Y:S02]  /*6ae0*/  HADD2.F32 R0, -RZ, R58.H1_H1 ;  /* 0x3000003aff007230 */ /* 0x000fe40000004100 */
[----:B------:R-:W-:Y:S01]  /*6af0*/  FMUL R5, R47, R9 ;  /* 0x000000092f057220 */ /* 0x000fe20000400000 */
[--C-:B------:R-:W-:Y:S02]  /*6b00*/  HADD2.F32 R2, -RZ, R59.reuse.H0_H0 ;  /* 0x2000003bff027230 */ /* 0x100fe40000004100 */
[C---:B------:R-:W-:Y:S01]  /*6b10*/  FFMA R7, R49.reuse, R51, R7 ;  /* 0x0000003331077223 */ /* 0x040fe20000000007 */
[C---:B------:R-:W-:Y:S01]  /*6b20*/  FFMA R4, R49.reuse, R32, R4 ;  /* 0x0000002031047223 */ /* 0x040fe20000000004 */
[----:B------:R-:W-:Y:S02]  /*6b30*/  HADD2.F32 R32, -RZ, R59.H1_H1 ;  /* 0x3000003bff207230 */ /* 0x000fe40000004100 */
[----:B------:R-:W-:Y:S01]  /*6b40*/  FFMA R5, R49, R0, R5 ;  /* 0x0000000031057223 */ /* 0x000fe20000000005 */
[--C-:B------:R-:W-:Y:S01]  /*6b50*/  HADD2.F32 R0, -RZ, R60.reuse.H0_H0 ;  /* 0x2000003cff007230 */ /* 0x100fe20000004100 */
[----:B------:R-:W-:Y:S01]  /*6b60*/  F2FP.F16.F32.PACK_AB R53, R7, R3 ;  /* 0x000000030735723e */ /* 0x000fe200000000ff */
[----:B------:R-:W-:Y:S01]  /*6b70*/  FMUL R6, R47, R10 ;  /* 0x0000000a2f067220 */ /* 0x000fe20000400000 */
[--C-:B------:R-:W-:Y:S01]  /*6b80*/  HADD2.F32 R3, -RZ, R61.reuse.H0_H0 ;  /* 0x2000003dff037230 */ /* 0x100fe20000004100 */
[----:B------:R-:W-:Y:S01]  /*6b90*/  F2FP.F16.F32.PACK_AB R54, R5, R4 ;  /* 0x000000040536723e */ /* 0x000fe200000000ff */
[----:B------:R-:W-:Y:S01]  /*6ba0*/  FMUL R11, R47, R11 ;  /* 0x0000000b2f0b7220 */ /* 0x000fe20000400000 */
[----:B------:R-:W-:Y:S01]  /*6bb0*/  FFMA R6, R49, R2, R6 ;  /* 0x0000000231067223 */ /* 0x000fe20000000006 */
[----:B------:R-:W-:Y:S02]  /*6bc0*/  HADD2.F32 R2, -RZ, R60.H1_H1 ;  /* 0x3000003cff027230 */ /* 0x000fe40000004100 */
[----:B------:R-:W-:Y:S01]  /*6bd0*/  FMUL R9, R47, R13 ;  /* 0x0000000d2f097220 */ /* 0x000fe20000400000 */
[C---:B------:R-:W-:Y:S01]  /*6be0*/  FFMA R11, R49.reuse, R32, R11 ;  /* 0x00000020310b7223 */ /* 0x040fe2000000000b */
[----:B------:R-:W-:Y:S01]  /*6bf0*/  FFMA R8, R49, R0, R8 ;  /* 0x0000000031087223 */ /* 0x000fe20000000008 */
[C---:B------:R-:W-:Y:S01]  /*6c00*/  FMUL R10, R47.reuse, R14 ;  /* 0x0000000e2f0a7220 */ /* 0x040fe20000400000 */
[----:B------:R-:W-:Y:S02]  /*6c10*/  HADD2.F32 R0, -RZ, R61.H1_H1 ;  /* 0x3000003dff007230 */ /* 0x000fe40000004100 */
[----:B------:R-:W-:Y:S01]  /*6c20*/  FMUL R15, R47, R15 ;  /* 0x0000000f2f0f7220 */ /* 0x000fe20000400000 */
[C---:B------:R-:W-:Y:S01]  /*6c30*/  FFMA R9, R49.reuse, R2, R9 ;  /* 0x0000000231097223 */ /* 0x040fe20000000009 */
[C---:B------:R-:W-:Y:S01]  /*6c40*/  FFMA R10, R49.reuse, R3, R10 ;  /* 0x00000003310a7223 */ /* 0x040fe2000000000a */
[--C-:B------:R-:W-:Y:S02]  /*6c50*/  HADD2.F32 R2, -RZ, R62.reuse.H0_H0 ;  /* 0x2000003eff027230 */ /* 0x100fe40000004100 */
[----:B------:R-:W-:Y:S01]  /*6c60*/  FFMA R15, R49, R0, R15 ;  /* 0x00000000310f7223 */ /* 0x000fe2000000000f */
[----:B------:R-:W-:Y:S02]  /*6c70*/  HADD2.F32 R3, -RZ, R62.H1_H1 ;  /* 0x3000003eff037230 */ /* 0x000fe40000004100 */
[C---:B------:R-:W-:Y:S01]  /*6c80*/  FMUL R13, R47.reuse, R17 ;  /* 0x000000112f0d7220 */ /* 0x040fe20000400000 */
[--C-:B------:R-:W-:Y:S02]  /*6c90*/  HADD2.F32 R0, -RZ, R63.reuse.H0_H0 ;  /* 0x2000003fff007230 */ /* 0x100fe40000004100 */
[----:B------:R-:W-:Y:S01]  /*6ca0*/  FMUL R14, R47, R18 ;  /* 0x000000122f0e7220 */ /* 0x000fe20000400000 */
[C---:B------:R-:W-:Y:S01]  /*6cb0*/  FFMA R12, R49.reuse, R2, R12 ;  /* 0x00000002310c7223 */ /* 0x040fe2000000000c */
[C---:B------:R-:W-:Y:S01]  /*6cc0*/  FFMA R13, R49.reuse, R3, R13 ;  /* 0x00000003310d7223 */ /* 0x040fe2000000000d */
[----:B------:R-:W-:Y:S02]  /*6cd0*/  HADD2.F32 R2, -RZ, R63.H1_H1 ;  /* 0x3000003fff027230 */ /* 0x000fe40000004100 */
[----:B------:R-:W-:Y:S01]  /*6ce0*/  FFMA R14, R49, R0, R14 ;  /* 0x00000000310e7223 */ /* 0x000fe2000000000e */
[C---:B------:R-:W-:Y:S01]  /*6cf0*/  FMUL R19, R47.reuse, R19 ;  /* 0x000000132f137220 */ /* 0x040fe20000400000 */
[--C-:B------:R-:W-:Y:S02]  /*6d00*/  HADD2.F32 R0, -RZ, R68.reuse.H0_H0 ;  /* 0x20000044ff007230 */ /* 0x100fe40000004100 */
[----:B------:R-:W-:Y:S01]  /*6d10*/  FMUL R17, R47, R21 ;  /* 0x000000152f117220 */ /* 0x000fe20000400000 */
[--C-:B------:R-:W-:Y:S02]  /*6d20*/  HADD2.F32 R3, -RZ, R69.reuse.H0_H0 ;  /* 0x20000045ff037230 */ /* 0x100fe40000004100 */
[C---:B------:R-:W-:Y:S01]  /*6d30*/  FFMA R19, R49.reuse, R2, R19 ;  /* 0x0000000231137223 */ /* 0x040fe20000000013 */
[----:B------:R-:W-:Y:S02]  /*6d40*/  HADD2.F32 R2, -RZ, R68.H1_H1 ;  /* 0x30000044ff027230 */ /* 0x000fe40000004100 */
        /* <DEDUP_REMOVED lines=9> */
[----:B------:R-:W-:Y:S01]  /*6de0*/  FMUL R21, R47, R25 ;  /* 0x000000192f157220 */ /* 0x000fe20000400000 */
[----:B------:R-:W-:Y:S01]  /*6df0*/  F2FP.F16.F32.PACK_AB R55, R11, R6 ;  /* 0x000000060b37723e */ /* 0x000fe200000000ff */
[--C-:B------:R-:W-:Y:S02]  /*6e00*/  HADD2.F32 R3, -RZ, R71.reuse.H0_H0 ;  /* 0x20000047ff037230 */ /* 0x100fe40000004100 */
[----:B------:R-:W-:Y:S01]  /*6e10*/  FMUL R22, R47, R26 ;  /* 0x0000001a2f167220 */ /* 0x000fe20000400000 */
[C---:B------:R-:W-:Y:S01]  /*6e20*/  FFMA R20, R49.reuse, R2, R20 ;  /* 0x0000000231147223 */ /* 0x040fe20000000014 */
[C---:B------:R-:W-:Y:S01]  /*6e30*/  FFMA R21, R49.reuse, R0, R21 ;  /* 0x0000000031157223 */ /* 0x040fe20000000015 */
[----:B------:R1:W-:Y:S01]  /*6e40*/  STS.128 [R100+0x2000], R52 ;  /* 0x0020003464007388 */ /* 0x0003e20000000c00 */
[----:B------:R-:W-:Y:S02]  /*6e50*/  HADD2.F32 R0, -RZ, R71.H1_H1 ;  /* 0x30000047ff007230 */ /* 0x000fe40000004100 */
[----:B------:R-:W-:Y:S01]  /*6e60*/  FFMA R22, R49, R3, R22 ;  /* 0x0000000331167223 */ /* 0x000fe20000000016 */
[----:B------:R-:W-:Y:S01]  /*6e70*/  FMUL R27, R47, R27 ;  /* 0x0000001b2f1b7220 */ /* 0x000fe20000400000 */
[--C-:B------:R-:W-:Y:S01]  /*6e80*/  HADD2.F32 R2, -RZ, R76.reuse.H0_H0 ;  /* 0x2000004cff027230 */ /* 0x100fe20000004100 */
[----:B------:R-:W-:Y:S01]  /*6e90*/  F2FP.F16.F32.PACK_AB R8, R9, R8 ;  /* 0x000000080908723e */ /* 0x000fe200000000ff */
[----:B------:R-:W-:Y:S01]  /*6ea0*/  HADD2.F32 R3, -RZ, R76.H1_H1 ;  /* 0x3000004cff037230 */ /* 0x000fe20000004100 */
[----:B------:R-:W-:Y:S01]  /*6eb0*/  F2FP.F16.F32.PACK_AB R9, R15, R10 ;  /* 0x0000000a0f09723e */ /* 0x000fe200000000ff */
[----:B------:R-:W-:Y:S01]  /*6ec0*/  FMUL R25, R47, R29 ;  /* 0x0000001d2f197220 */ /* 0x000fe20000400000 */
[--C-:B------:R-:W-:Y:S01]  /*6ed0*/  HADD2.F32 R4, -RZ, R77.reuse.H0_H0 ;  /* 0x2000004dff047230 */ /* 0x100fe20000004100 */
[----:B------:R-:W-:Y:S01]  /*6ee0*/  F2FP.F16.F32.PACK_AB R10, R13, R12 ;  /* 0x0000000c0d0a723e */ /* 0x000fe200000000ff */
[----:B------:R-:W-:Y:S01]  /*6ef0*/  FMUL R26, R47, R30 ;  /* 0x0000001e2f1a7220 */ /* 0x000fe20000400000 */
[----:B------:R-:W-:Y:S01]  /*6f00*/  F2FP.F16.F32.PACK_AB R11, R19, R14 ;  /* 0x0000000e130b723e */ /* 0x000fe200000000ff */
[C---:B------:R-:W-:Y:S01]  /*6f10*/  FFMA R27, R49.reuse, R0, R27 ;  /* 0x00000000311b7223 */ /* 0x040fe2000000001b */
[C---:B------:R-:W-:Y:S01]  /*6f20*/  FFMA R24, R49.reuse, R2, R24 ;  /* 0x0000000231187223 */ /* 0x040fe20000000018 */
[----:B------:R-:W-:Y:S02]  /*6f30*/  HADD2.F32 R0, -RZ, R77.H1_H1 ;  /* 0x3000004dff007230 */ /* 0x000fe40000004100 */
[----:B------:R-:W-:Y:S01]  /*6f40*/  FFMA R25, R49, R3, R25 ;  /* 0x0000000331197223 */ /* 0x000fe20000000019 */
[----:B------:R1:W-:Y:S01]  /*6f50*/  STS.128 [R99+0x2010], R8 ;  /* 0x0020100863007388 */ /* 0x0003e20000000c00 */
[----:B------:R-:W-:Y:S01]  /*6f60*/  FMUL R31, R47, R31 ;  /* 0x0000001f2f1f7220 */ /* 0x000fe20000400000 */
[--C-:B------:R-:W-:Y:S02]  /*6f70*/  HADD2.F32 R2, -RZ, R78.reuse.H0_H0 ;  /* 0x2000004eff027230 */ /* 0x100fe40000004100 */
[----:B------:R-:W-:Y:S01]  /*6f80*/  FFMA R26, R49, R4, R26 ;  /* 0x00000004311a7223 */ /* 0x000fe2000000001a */
[----:B------:R-:W-:Y:S02]  /*6f90*/  HADD2.F32 R3, -RZ, R78.H1_H1 ;  /* 0x3000004eff037230 */ /* 0x000fe40000004100 */
[----:B------:R-:W-:Y:S01]  /*6fa0*/  FMUL R29, R47, R33 ;  /* 0x000000212f1d7220 */ /* 0x000fe20000400000 */
[--C-:B------:R-:W-:Y:S01]  /*6fb0*/  HADD2.F32 R4, -RZ, R79.reuse.H0_H0 ;  /* 0x2000004fff047230 */ /* 0x100fe20000004100 */
[----:B------:R-:W-:Y:S01]  /*6fc0*/  F2FP.F16.F32.PACK_AB R16, R17, R16 ;  /* 0x000000101110723e */ /* 0x000fe200000000ff */
[----:B------:R-:W-:Y:S01]  /*6fd0*/  FMUL R30, R47, R34 ;  /* 0x000000222f1e7220 */ /* 0x000fe20000400000 */
        /* <DEDUP_REMOVED lines=14> */
[----:B------:R-:W-:Y:S02]  /*70c0*/  F2FP.F16.F32.PACK_AB R27, R35, R30 ;  /* 0x0000001e231b723e */ /* 0x000fe400000000ff */
[----:B------:R-:W-:Y:S02]  /*70d0*/  LEA R0, R65, UR48, 0x3 ;  /* 0x0000003041007c11 */ /* 0x000fe4000f8e18ff */
[----:B------:R-:W-:Y:S01]  /*70e0*/  @P6 SHF.L.U32 R2, R97, 0x1f, RZ ;  /* 0x0000001f61026819 */ /* 0x000fe200000006ff */
        /* <DEDUP_REMOVED lines=9> */
[----:B------:R-:W-:Y:S02]  /*7180*/  UIADD3 UR8, UP0, UPT, UR52, 0x680, URZ ;  /* 0x0000068034087890 */ /* 0x000fe4000ff1e0ff */
[----:B------:R-:W-:Y:S02]  /*7190*/  UIADD3 UR5, UPT, UPT, UR41, 0x20, URZ ;  /* 0x0000002029057890 */ /* 0x000fe4000fffe0ff */
[----:B------:R-:W-:Y:S02]  /*71a0*/  UIADD3 UR4, UPT, UPT, UR48, 0x2200, URZ ;  /* 0x0000220030047890 */ /* 0x000fe4000fffe0ff */
[----:B------:R-:W-:Y:S01]  /*71b0*/  UIADD3.X UR9, UPT, UPT, URZ, UR53, URZ, UP0, !UPT ;  /* 0x00000035ff097290 */ /* 0x000fe200087fe4ff */
[----:B------:R-:W-:Y:S01]  /*71c0*/  UMOV UR6, UR42 ;  /* 0x0000002a00067c82 */ /* 0x000fe20008000000 */
[----:B------:R-:W-:Y:S07]  /*71d0*/  UMOV UR7, UR36 ;  /* 0x0000002400077c82 */ /* 0x000fee0008000000 */
[----:B------:R2:W-:Y:S01]  /*71e0*/  UTMASTG.3D [UR4], [UR8] ;  /* 0x00000004080073b5 */ /* 0x0005e20008010000 */
[----:B------:R0:W-:Y:S01]  /*71f0*/  UTMACMDFLUSH ;  /* 0x00000000000079b7 */ /* 0x0001e20000000000 */
[----:B--2---:R-:W-:Y:S04]  /*7200*/  DEPBAR.LE SB0, 0x1 ;  /* 0x000080400000791a */ /* 0x004fe80000000000 */
.L_x_110:
[----:B------:R-:W-:Y:S05]  /*7210*/  BSYNC.RECONVERGENT B0 ;  /* 0x0000000000007941 */ /* 0x000fea0003800200 */
.L_x_109:
[----:B------:R-:W-:Y:S01]  /*7220*/  BAR.SYNC.DEFER_BLOCKING 0x1, 0x80 ;  /* 0x0042000000007b1d */ /* 0x000fe20000010000 */
[----:B------:R-:W-:Y:S04]  /*7230*/  UIADD3 UR40, UPT, UPT, UR51, 0x1, URZ ;  /* 0x0000000133287890 */ /* 0x000fe8000fffe0ff */
[----:B------:R-:W-:Y:S04]  /*7240*/  UISETP.NE.AND UP0, UPT, UR40, 0x4, UPT ;  /* 0x000000042800788c */ /* 0x000fe8000bf05270 */
[----:B------:R-:W-:Y:S01]  /*7250*/  USEL UR40, UR40, URZ, UP0 ;  /* 0x000000ff28287287 */ /* 0x000fe20008000000 */
[----:B------:R2:W-:Y:S01]  /*7260*/  @P6 SYNCS.ARRIVE.TRANS64.RED.A1T0 RZ, [R72+URZ], RZ ;  /* 0x000000ff48ff69a7 */ /* 0x0005e200081004ff */
[----:B------:R-:W-:Y:S01]  /*7270*/  BSSY B1, `(.L_x_111) ;  /* 0x0000017000017945 */ /* 0x000fe20003800000 */
[----:B------:R-:W4:Y:S02]  /*7280*/  @P6 SYNCS.PHASECHK.TRANS64.TRYWAIT P0, [R0+URZ+0x60], R2 ;  /* 0x00006002000065a7 */ /* 0x000f2400080011ff */
[----:B----4-:R-:W-:Y:S01]  /*7290*/  @P6 SEL R66, RZ, 0x1, !P0 ;  /* 0x00000001ff426807 */ /* 0x010fe20004000000 */
[----:B--2---:R-:W-:Y:S06]  /*72a0*/  @!P6 BRA `(.L_x_112) ;  /* 0x00000000004ce947 */ /* 0x004fec0003800000 */
        /* <DEDUP_REMOVED lines=9> */
[----:B------:R-:W-:Y:S04]  /*7340*/  SHF.L.U32 R6, R97, 0x1f, RZ ;  /* 0x0000001f61067819 */ /* 0x000fe800000006ff */
[----:B------:R-:W2:Y:S02]  /*7350*/  SYNCS.PHASECHK.TRANS64.TRYWAIT P0, [R0+URZ+0x60], R6 ;  /* 0x00006006000075a7 */ /* 0x000ea400080011ff */
[----:B--2---:R-:W-:Y:S05]  /*7360*/  @!P0 BRA `(.L_x_115) ;  /* 0x0000002400948947 */ /* 0x004fea0003800000 */
.L_x_114:
[----:B------:R-:W-:Y:S05]  /*7370*/  BSYNC B0 ;  /* 0x0000000000007941 */ /* 0x000fea0003800000 */
.L_x_113:
[----:B------:R-:W-:Y:S02]  /*7380*/  ISETP.NE.AND P0, PT, R67, RZ, PT ;  /* 0x000000ff4300720c */ /* 0x000fe40003f05270 */
[----:B------:R-:W-:Y:S11]  /*7390*/  IADD3 R65, PT, PT, R65, 0x1, RZ ;  /* 0x0000000141417810 */ /* 0x000ff60007ffe0ff */
[----:B------:R4:W1:Y:S04]  /*73a0*/  @P0 LDS.128 R56, [R5] ;  /* 0x0000000005380984 */ /* 0x0008680000000c00 */
[----:B------:R4:W1:Y:S04]  /*73b0*/  @P0 LDS.128 R60, [R4+0x10] ;  /* 0x00001000043c0984 */ /* 0x0008680000000c00 */
[----:B------:R4:W1:Y:S04]  /*73c0*/  @P0 LDS.128 R68, [R3+0x20] ;  /* 0x0000200003440984 */ /* 0x0008680000000c00 */
[----:B------:R4:W1:Y:S02]  /*73d0*/  @P0 LDS.128 R76, [R2+0x30] ;  /* 0x00003000024c0984 */ /* 0x0008640000000c00 */
.L_x_112:
[----:B------:R-:W-:Y:S05]  /*73e0*/  BSYNC B1 ;  /* 0x0000000000017941 */ /* 0x000fea0003800000 */
.L_x_111:
        /* <DEDUP_REMOVED lines=21> */
.L_x_116:
        /* <DEDUP_REMOVED lines=146> */
.L_x_118:
[----:B------:R-:W-:Y:S05]  /*7e60*/  BSYNC.RECONVERGENT B0 ;  /* 0x0000000000007941 */ /* 0x000fea0003800200 */
.L_x_117:
        /* <DEDUP_REMOVED lines=21> */
.L_x_122:
[----:B------:R-:W-:Y:S05]  /*7fc0*/  BSYNC B0 ;  /* 0x0000000000007941 */ /* 0x000fea0003800000 */
.L_x_121:
[----:B------:R-:W-:Y:S11]  /*7fd0*/  ISETP.NE.AND P0, PT, R67, RZ, PT ;  /* 0x000000ff4300720c */ /* 0x000ff60003f05270 */
[----:B------:R-:W-:Y:S02]  /*7fe0*/  @!UPT UIADD3 URZ, UPT, UPT, URZ, URZ, URZ ;  /* 0x000000fffffff290 */ /* 0x000fe4000fffe0ff */
[----:B------:R4:W1:Y:S04]  /*7ff0*/  @P0 LDS.128 R56, [R4] ;  /* 0x0000000004380984 */ /* 0x0008680000000c00 */
[----:B------:R4:W1:Y:S04]  /*8000*/  @P0 LDS.128 R60, [R3+0x10] ;  /* 0x00001000033c0984 */ /* 0x0008680000000c00 */
[----:B------:R4:W1:Y:S04]  /*8010*/  @P0 LDS.128 R68, [R2+0x20] ;  /* 0x0000200002440984 */ /* 0x0008680000000c00 */
[----:B------:R4:W1:Y:S02]  /*8020*/  @P0 LDS.128 R76, [R65+0x30] ;  /* 0x00003000414c0984 */ /* 0x0008640000000c00 */
.L_x_120:
[----:B------:R-:W-:Y:S05]  /*8030*/  BSYNC B1 ;  /* 0x0000000000017941 */ /* 0x000fea0003800000 */
.L_x_119:
        /* <DEDUP_REMOVED lines=21> */
.L_x_124:
[----:B------:R-:W-:Y:S01]  /*8190*/  ISETP.NE.AND P0, PT, R102, RZ, PT ;  /* 0x000000ff6600720c */ /* 0x000fe20003f05270 */
[----:B------:R-:W-:Y:S05]  /*81a0*/  WARPSYNC.ALL ;  /* 0x0000000000007948 */ /* 0x000fea0003800000 */
[----:B------:R-:W-:Y:S01]  /*81b0*/  R2UR UR4, R48 ;  /* 0x00000000300472ca */ /* 0x000fe200000e0000 */
[--C-:B-1----:R-:W-:Y:S01]  /*81c0*/  HADD2.F32 R0, -RZ, R56.reuse.H0_H0 ;  /* 0x20000038ff007230 */ /* 0x102fe20000004100 */
[----:B------:R-:W-:Y:S01]  /*81d0*/  R2UR UR5, R64 ;  /* 0x00000000400572ca */ /* 0x000fe200000e0000 */
[----:B----4-:R-:W-:Y:S01]  /*81e0*/  HADD2.F32 R2, -RZ, R56.H1_H1 ;  /* 0x30000038ff027230 */ /* 0x010fe20000004100 */
[----:B------:R-:W-:Y:S01]  /*81f0*/  BSSY.RECONVERGENT B0, `(.L_x_125) ;  /* 0x0000089000007945 */ /* 0x000fe20003800200 */
[--C-:B------:R-:W-:Y:S02]  /*8200*/  HADD2.F32 R3, -RZ, R57.reuse.H0_H0 ;  /* 0x20000039ff037230 */ /* 0x100fe40000004100 */
[----:B------:R-:W-:Y:S02]  /*8210*/  HADD2.F32 R48, -RZ, R57.H1_H1 ;  /* 0x30000039ff307230 */ /* 0x000fe40000004100 */
[--C-:B------:R-:W-:Y:S02]  /*8220*/  HADD2.F32 R50, -RZ, R58.reuse.H0_H0 ;  /* 0x2000003aff327230 */ /* 0x100fe40000004100 */
[----:B------:R-:W-:Y:S02]  /*8230*/  HADD2.F32 R51, -RZ, R58.H1_H1 ;  /* 0x3000003aff337230 */ /* 0x000fe40000004100 */
[----:B------:R-:W1:Y:S01]  /*8240*/  LDTM.x32 R4, tmem[UR4+0x60] ;  /* 0x00006004000479ee */ /* 0x000e6200082c0000 */
[----:B------:R-:W-:Y:S01]  /*8250*/  NOP ;  /* 0x0000000000007918 */ /* 0x000fe20000000000 */
[----:B------:R-:W-:Y:S01]  /*8260*/  UIADD3 UR5, UPT, UPT, UR5, 0xf0, URZ ;  /* 0x000000f005057890 */ /* 0x000fe2000fffe0ff */
[--C-:B------:R-:W-:Y:S02]  /*8270*/  HADD2.F32 R52, -RZ, R59.reuse.H0_H0 ;  /* 0x2000003bff347230 */ /* 0x100fe40000004100 */
[----:B------:R-:W-:Y:S01]  /*8280*/  HADD2.F32 R53, -RZ, R59.H1_H1 ;  /* 0x3000003bff357230 */ /* 0x000fe20000004100 */
[----:B------:R-:W-:Y:S01]  /*8290*/  UPRMT UR5, UR37, 0x654, UR5 ;  /* 0x0000065425057896 */ /* 0x000fe20008000005 */
[--C-:B------:R-:W-:Y:S02]  /*82a0*/  HADD2.F32 R54, -RZ, R60.reuse.H0_H0 ;  /* 0x2000003cff367230 */ /* 0x100fe40000004100 */
[----:B------:R-:W-:Y:S02]  /*82b0*/  HADD2.F32 R55, -RZ, R60.H1_H1 ;  /* 0x3000003cff377230 */ /* 0x000fe40000004100 */
[--C-:B------:R-:W-:Y:S02]  /*82c0*/  HADD2.F32 R56, -RZ, R61.reuse.H0_H0 ;  /* 0x2000003dff387230 */ /* 0x100fe40000004100 */
[----:B------:R-:W-:Y:S02]  /*82d0*/  HADD2.F32 R57, -RZ, R61.H1_H1 ;  /* 0x3000003dff397230 */ /* 0x000fe40000004100 */
[----:B-1----:R-:W-:Y:S01]  /*82e0*/  SYNCS.ARRIVE.TRANS64.RED.A1T0 RZ, [UR5], RZ ;  /* 0x000000ffffff79a7 */ /* 0x002fe20008100405 */
[--C-:B------:R-:W-:Y:S02]  /*82f0*/  HADD2.F32 R58, -RZ, R62.reuse.H0_H0 ;  /* 0x2000003eff3a7230 */ /* 0x100fe40000004100 */
[----:B------:R-:W-:Y:S02]  /*8300*/  HADD2.F32 R59, -RZ, R62.H1_H1 ;  /* 0x3000003eff3b7230 */ /* 0x000fe40000004100 */
[--C-:B------:R-:W-:Y:S02]  /*8310*/  HADD2.F32 R60, -RZ, R63.reuse.H0_H0 ;  /* 0x2000003fff3c7230 */ /* 0x100fe40000004100 */
[----:B------:R-:W-:Y:S02]  /*8320*/  HADD2.F32 R61, -RZ, R63.H1_H1 ;  /* 0x3000003fff3d7230 */ /* 0x000fe40000004100 */
[C---:B------:R-:W-:Y:S01]  /*8330*/  FMUL R4, R47.reuse, R4 ;  /* 0x000000042f047220 */ /* 0x040fe20000400000 */
[C---:B------:R-:W-:Y:S01]  /*8340*/  FMUL R5, R47.reuse, R5 ;  /* 0x000000052f057220 */ /* 0x040fe20000400000 */
[C---:B------:R-:W-:Y:S01]  /*8350*/  FMUL R6, R47.reuse, R6 ;  /* 0x000000062f067220 */ /* 0x040fe20000400000 */
[----:B------:R-:W-:Y:S01]  /*8360*/  FMUL R7, R47, R7 ;  /* 0x000000072f077220 */ /* 0x000fe20000400000 */
[C---:B------:R-:W-:Y:S01]  /*8370*/  FFMA R4, R49.reuse, R0, R4 ;  /* 0x0000000031047223 */ /* 0x040fe20000000004 */
[C---:B------:R-:W-:Y:S01]  /*8380*/  FFMA R5, R49.reuse, R2, R5 ;  /* 0x0000000231057223 */ /* 0x040fe20000000005 */
[C---:B------:R-:W-:Y:S01]  /*8390*/  FFMA R6, R49.reuse, R3, R6 ;  /* 0x0000000331067223 */ /* 0x040fe20000000006 */
[----:B------:R-:W-:Y:S01]  /*83a0*/  FFMA R7, R49, R48, R7 ;  /* 0x0000003031077223 */ /* 0x000fe20000000007 */
[C---:B------:R-:W-:Y:S01]  /*83b0*/  FMUL R8, R47.reuse, R8 ;  /* 0x000000082f087220 */ /* 0x040fe20000400000 */
[----:B------:R-:W-:Y:S01]  /*83c0*/  FMUL R9, R47, R9 ;  /* 0x000000092f097220 */ /* 0x000fe20000400000 */
[----:B------:R-:W-:Y:S01]  /*83d0*/  F2FP.F16.F32.PACK_AB R4, R5, R4 ;  /* 0x000000040504723e */ /* 0x000fe200000000ff */
[----:B------:R-:W-:Y:S01]  /*83e0*/  FMUL R0, R47, R10 ;  /* 0x0000000a2f007220 */ /* 0x000fe20000400000 */
[----:B------:R-:W-:Y:S01]  /*83f0*/  F2FP.F16.F32.PACK_AB R5, R7, R6 ;  /* 0x000000060705723e */ /* 0x000fe200000000ff */
[C---:B------:R-:W-:Y:S01]  /*8400*/  FFMA R8, R49.reuse, R50, R8 ;  /* 0x0000003231087223 */ /* 0x040fe20000000008 */
[C---:B------:R-:W-:Y:S01]  /*8410*/  FFMA R9, R49.reuse, R51, R9 ;  /* 0x0000003331097223 */ /* 0x040fe20000000009 */
[----:B------:R-:W-:Y:S01]  /*8420*/  FFMA R0, R49, R52, R0 ;  /* 0x0000003431007223 */ /* 0x000fe20000000000 */
[C---:B------:R-:W-:Y:S01]  /*8430*/  FMUL R2, R47.reuse, R11 ;  /* 0x0000000b2f027220 */ /* 0x040fe20000400000 */
[C---:B------:R-:W-:Y:S01]  /*8440*/  FMUL R3, R47.reuse, R12 ;  /* 0x0000000c2f037220 */ /* 0x040fe20000400000 */
[----:B------:R-:W-:Y:S01]  /*8450*/  FMUL R10, R47, R13 ;  /* 0x0000000d2f0a7220 */ /* 0x000fe20000400000 */
[----:B------:R-:W-:Y:S01]  /*8460*/  F2FP.F16.F32.PACK_AB R6, R9, R8 ;  /* 0x000000080906723e */ /* 0x000fe200000000ff */
[C---:B------:R-:W-:Y:S01]  /*8470*/  FFMA R2, R49.reuse, R53, R2 ;  /* 0x0000003531027223 */ /* 0x040fe20000000002 */
[C---:B------:R-:W-:Y:S01]  /*8480*/  FFMA R3, R49.reuse, R54, R3 ;  /* 0x0000003631037223 */ /* 0x040fe20000000003 */
[----:B------:R-:W-:Y:S01]  /*8490*/  FFMA R10, R49, R55, R10 ;  /* 0x00000037310a7223 */ /* 0x000fe2000000000a */
[C---:B------:R-:W-:Y:S01]  /*84a0*/  FMUL R11, R47.reuse, R14 ;  /* 0x0000000e2f0b7220 */ /* 0x040fe20000400000 */
[C---:B------:R-:W-:Y:S01]  /*84b0*/  FMUL R15, R47.reuse, R15 ;  /* 0x0000000f2f0f7220 */ /* 0x040fe20000400000 */
[C---:B------:R-:W-:Y:S01]  /*84c0*/  FMUL R12, R47.reuse, R16 ;  /* 0x000000102f0c7220 */ /* 0x040fe20000400000 */
[----:B------:R-:W-:Y:S01]  /*84d0*/  FMUL R13, R47, R17 ;  /* 0x000000112f0d7220 */ /* 0x000fe20000400000 */
[----:B------:R-:W-:Y:S01]  /*84e0*/  FFMA R11, R49, R56, R11 ;  /* 0x00000038310b7223 */ /* 0x000fe2000000000b */
[----:B------:R-:W-:Y:S01]  /*84f0*/  FMUL R14, R47, R18 ;  /* 0x000000122f0e7220 */ /* 0x000fe20000400000 */
[----:B------:R-:W-:Y:S01]  /*8500*/  FFMA R15, R49, R57, R15 ;  /* 0x00000039310f7223 */ /* 0x000fe2000000000f */
[--C-:B------:R-:W-:Y:S02]  /*8510*/  HADD2.F32 R62, -RZ, R68.reuse.H0_H0 ;  /* 0x20000044ff3e7230 */ /* 0x100fe40000004100 */
[----:B------:R-:W-:Y:S01]  /*8520*/  FMUL R19, R47, R19 ;  /* 0x000000132f137220 */ /* 0x000fe20000400000 */
[----:B------:R-:W-:Y:S01]  /*8530*/  F2FP.F16.F32.PACK_AB R7, R2, R0 ;  /* 0x000000000207723e */ /* 0x000fe200000000ff */
[----:B------:R-:W-:Y:S01]  /*8540*/  FFMA R12, R49, R58, R12 ;  /* 0x0000003a310c7223 */ /* 0x000fe2000000000c */
[----:B------:R-:W-:Y:S02]  /*8550*/  HADD2.F32 R63, -RZ, R68.H1_H1 ;  /* 0x30000044ff3f7230 */ /* 0x000fe40000004100 */
[----:B------:R-:W-:Y:S01]  /*8560*/  FMUL R16, R47, R20 ;  /* 0x000000142f107220 */ /* 0x000fe20000400000 */
[----:B------:R-:W-:Y:S01]  /*8570*/  FFMA R13, R49, R59, R13 ;  /* 0x0000003b310d7223 */ /* 0x000fe2000000000d */
[----:B------:R1:W-:Y:S01]  /*8580*/  STS.128 [R100+0x6000], R4 ;  /* 0x0060000464007388 */ /* 0x0003e20000000c00 */
[--C-:B------:R-:W-:Y:S02]  /*8590*/  HADD2.F32 R64, -RZ, R69.reuse.H0_H0 ;  /* 0x20000045ff407230 */ /* 0x100fe40000004100 */
[----:B------:R-:W-:Y:S01]  /*85a0*/  FMUL R17, R47, R21 ;  /* 0x000000152f117220 */ /* 0x000fe20000400000 */
[----:B------:R-:W-:Y:S01]  /*85b0*/  FFMA R14, R49, R60, R14 ;  /* 0x0000003c310e7223 */ /* 0x000fe2000000000e */
[----:B------:R-:W-:Y:S02]  /*85c0*/  HADD2.F32 R65, -RZ, R69.H1_H1 ;  /* 0x30000045ff417230 */ /* 0x000fe40000004100 */
[----:B------:R-:W-:Y:S01]  /*85d0*/  FMUL R18, R47, R22 ;  /* 0x000000162f127220 */ /* 0x000fe20000400000 */
[----:B------:R-:W-:Y:S01]  /*85e0*/  FFMA R19, R49, R61, R19 ;  /* 0x0000003d31137223 */ /* 0x000fe20000000013 */
        /* <DEDUP_REMOVED lines=11> */
[----:B------:R-:W-:Y:S01]  /*86a0*/  F2FP.F16.F32.PACK_AB R8, R10, R3 ;  /* 0x000000030a08723e */ /* 0x000fe200000000ff */
[----:B------:R-:W-:Y:S01]  /*86b0*/  FFMA R23, R49, R65, R23 ;  /* 0x0000004131177223 */ /* 0x000fe20000000017 */
[----:B------:R-:W-:Y:S01]  /*86c0*/  F2FP.F16.F32.PACK_AB R9, R15, R11 ;  /* 0x0000000b0f09723e */ /* 0x000fe200000000ff */
[--C-:B------:R-:W-:Y:S02]  /*86d0*/  HADD2.F32 R70, -RZ, R76.reuse.H0_H0 ;  /* 0x2000004cff467230 */ /* 0x100fe40000004100 */
[----:B------:R-:W-:Y:S01]  /*86e0*/  FMUL R27, R47, R27 ;  /* 0x0000001b2f1b7220 */ /* 0x000fe20000400000 */
[----:B------:R-:W-:Y:S01]  /*86f0*/  F2FP.F16.F32.PACK_AB R10, R13, R12 ;  /* 0x0000000c0d0a723e */ /* 0x000fe200000000ff */
[----:B------:R-:W-:Y:S01]  /*8700*/  FFMA R20, R49, R66, R20 ;  /* 0x0000004231147223 */ /* 0x000fe20000000014 */
[----:B------:R-:W-:Y:S01]  /*8710*/  F2FP.F16.F32.PACK_AB R11, R19, R14 ;  /* 0x0000000e130b723e */ /* 0x000fe200000000ff */
[----:B------:R-:W-:Y:S02]  /*8720*/  HADD2.F32 R71, -RZ, R76.H1_H1 ;  /* 0x3000004cff477230 */ /* 0x000fe40000004100 */
[----:B------:R-:W-:Y:S01]  /*8730*/  FMUL R24, R47, R28 ;  /* 0x0000001c2f187220 */ /* 0x000fe20000400000 */
[----:B------:R-:W-:Y:S01]  /*8740*/  FFMA R21, R49, R67, R21 ;  /* 0x0000004331157223 */ /* 0x000fe20000000015 */
[--C-:B------:R-:W-:Y:S01]  /*8750*/  HADD2.F32 R72, -RZ, R77.reuse.H0_H0 ;  /* 0x2000004dff487230 */ /* 0x100fe20000004100 */
[----:B------:R1:W-:Y:S01]  /*8760*/  STS.128 [R99+0x6010], R8 ;  /* 0x0060100863007388 */ /* 0x0003e20000000c00 */
        /* <DEDUP_REMOVED lines=49> */
.L_x_126:
[----:B------:R-:W-:Y:S05]  /*8a80*/  BSYNC.RECONVERGENT B0 ;  /* 0x0000000000007941 */ /* 0x000fea0003800200 */
.L_x_125:
[----:B------:R-:W-:Y:S01]  /*8a90*/  BAR.SYNC.DEFER_BLOCKING 0x1, 0x80 ;  /* 0x0042000000007b1d */ /* 0x000fe20000010000 */
[----:B------:R-:W-:Y:S01]  /*8aa0*/  UISETP.NE.AND UP0, UPT, UR49, -0x4, UPT ;  /* 0xfffffffc3100788c */ /* 0x000fe2000bf05270 */
[----:B------:R-:W-:Y:S08]  /*8ab0*/  IADD3 R45, PT, PT, R45, 0x1, RZ ;  /* 0x000000012d2d7810 */ /* 0x000ff00007ffe0ff */
[----:B------:R-:W-:Y:S05]  /*8ac0*/  BRA.U !UP0, `(.L_x_127) ;  /* 0x0000000108287547 */ /* 0x000fea000b800000 */
[----:B------:R-:W-:Y:S01]  /*8ad0*/  ISETP.NE.AND P0, PT, R107, RZ, PT ;  /* 0x000000ff6b00720c */ /* 0x000fe20003f05270 */
[----:B------:R-:W-:Y:S01]  /*8ae0*/  IMAD.U32 R2, RZ, RZ, UR51 ;  /* 0x00000033ff027e24 */ /* 0x000fe2000f8e00ff */
[----:B------:R-:W-:Y:S01]  /*8af0*/  UIADD3 UR51, UPT, UPT, UR51, 0x1, URZ ;  /* 0x0000000133337890 */ /* 0x000fe2000fffe0ff */
[----:B------:R-:W-:Y:S03]  /*8b00*/  IMAD.U32 R0, RZ, RZ, UR37 ;  /* 0x00000025ff007e24 */ /* 0x000fe6000f8e00ff */
[----:B------:R-:W-:Y:S04]  /*8b10*/  UISETP.NE.AND UP0, UPT, UR51, 0x4, UPT ;  /* 0x000000043300788c */ /* 0x000fe8000bf05270 */
[----:B------:R-:W-:Y:S03]  /*8b20*/  USEL UR51, UR51, URZ, UP0 ;  /* 0x000000ff33337287 */ /* 0x000fe60008000000 */
[----:B------:R-:W-:Y:S05]  /*8b30*/  @P0 LEA R2, R2, UR48, 0x3 ;  /* 0x0000003002020c11 */ /* 0x000fea000f8e18ff */
[----:B------:R-:W-:Y:S05]  /*8b40*/  @P0 VIADD R2, R2, 0x80 ;  /* 0x0000008002020836 */ /* 0x000fea0000000000 */
[----:B------:R-:W-:Y:S04]  /*8b50*/  @P0 PRMT R0, R0, 0x654, R2 ;  /* 0x0000065400000816 */ /* 0x000fe80000000002 */
[----:B------:R2:W-:Y:S03]  /*8b60*/  @P0 SYNCS.ARRIVE.TRANS64.RED.A1T0 RZ, [R0+URZ], RZ ;  /* 0x000000ff00ff09a7 */ /* 0x0005e600081004ff */
.L_x_127:
[----:B------:R-:W-:Y:S01]  /*8b70*/  ISETP.NE.AND P2, PT, R103, RZ, PT ;  /* 0x000000ff6700720c */ /* 0x000fe20003f45270 */
[----:B------:R-:W-:Y:S01]  /*8b80*/  UIADD3 UR49, UPT, UPT, UR49, 0x4, URZ ;  /* 0x0000000431317890 */ /* 0x000fe2000fffe0ff */
[----:B------:R-:W-:Y:S01]  /*8b90*/  ISETP.NE.AND P0, PT, R105, 0x2, PT ;  /* 0x000000026900780c */ /* 0x000fe20003f05270 */
[----:B------:R-:W-:Y:S01]  /*8ba0*/  IMAD.IADD R14, R43, 0x1, R86 ;  /* 0x000000012b0e7824 */ /* 0x000fe200078e0256 */
[----:B------:R-:W-:Y:S01]  /*8bb0*/  ISETP.NE.AND P1, PT, R45, 0x4, PT ;  /* 0x000000042d00780c */ /* 0x000fe20003f25270 */
[----:B------:R-:W-:Y:S01]  /*8bc0*/  IMAD.IADD R15, R44, 0x1, R87 ;  /* 0x000000012c0f7824 */ /* 0x000fe200078e0257 */
[----:B------:R-:W-:Y:S02]  /*8bd0*/  SEL R2, RZ, 0x1, P0 ;  /* 0x00000001ff027807 */ /* 0x000fe40000000000 */
[----:B--2---:R-:W-:Y:S02]  /*8be0*/  SEL R0, RZ, 0x1, P1 ;  /* 0x00000001ff007807 */ /* 0x004fe40000800000 */
[----:B------:R-:W-:Y:S02]  /*8bf0*/  LOP3.LUT R95, R95, R2, RZ, 0x3c, !PT ;  /* 0x000000025f5f7212 */ /* 0x000fe400078e3cff */
[----:B------:R-:W-:Y:S02]  /*8c00*/  LOP3.LUT R96, R96, R0, RZ, 0x3c, !PT ;  /* 0x0000000060607212 */ /* 0x000fe400078e3cff */
[----:B------:R-:W-:Y:S02]  /*8c10*/  @P2 R2UR UR36, R94 ;  /* 0x000000005e2422ca */ /* 0x000fe400000e0000 */
[----:B------:R-:W-:Y:S02]  /*8c20*/  SEL R105, R105, RZ, P0 ;  /* 0x000000ff69697207 */ /* 0x000fe40000000000 */
[----:B------:R-:W-:Y:S01]  /*8c30*/  SEL R45, R45, RZ, P1 ;  /* 0x000000ff2d2d7207 */ /* 0x000fe20000800000 */
[----:B------:R-:W-:Y:S10]  /*8c40*/  @P2 BRA `(.L_x_128) ;  /* 0xffffffc000502947 */ /* 0x000ff4000383ffff */
[----:B------:R-:W-:-:S09]  /*8c50*/  UISETP.NE.AND UP0, UPT, UR50, URZ, UPT ;  /* 0x000000ff3200728c */ /* 0x000fd2000bf05270 */
[----:B------:R-:W-:Y:S05]  /*8c60*/  BRA.U !UP0, `(.L_x_129) ;  /* 0x0000000108487547 */ /* 0x000fea000b800000 */
[----:B------:R-:W2:Y:S02]  /*8c70*/  LDCU.64 UR4, c[0x0][0x890] ;  /* 0x00011200ff0477ac */ /* 0x000ea40008000a00 */
[----:B--2---:R-:W-:-:S04]  /*8c80*/  UISETP.NE.U32.AND UP0, UPT, UR4, URZ, UPT ;  /* 0x000000ff0400728c */ /* 0x004fc8000bf05070 */
[----:B------:R-:W-:-:S09]  /*8c90*/  UISETP.NE.AND.EX UP0, UPT, UR5, URZ, UPT, UP0 ;  /* 0x000000ff0500728c */ /* 0x000fd2000bf05300 */
[----:B------:R-:W-:Y:S05]  /*8ca0*/  BRA.U UP0, `(.L_x_130) ;  /* 0x00000001000c7547 */ /* 0x000fea000b800000 */
[----:B------:R-:W-:-:S13]  /*8cb0*/  FSETP.NEU.AND P0, PT, R49, RZ, PT ;  /* 0x000000ff3100720b */ /* 0x000fda0003f0d000 */
[----:B------:R-:W-:Y:S05]  /*8cc0*/  @!P0 EXIT ;  /* 0x000000000000894d */ /* 0x000fea0003800000 */
[----:B------:R-:W-:Y:S05]  /*8cd0*/  BRA `(.L_x_129) ;  /* 0x00000000002c7947 */ /* 0x000fea0003800000 */
.L_x_130:
[----:B------:R-:W-:Y:S01]  /*8ce0*/  ISETP.NE.AND P0, PT, R104, RZ, PT ;  /* 0x000000ff6800720c */ /* 0x000fe20003f05270 */
[----:B------:R-:W-:-:S12]  /*8cf0*/  BSSY.RECONVERGENT B0, `(.L_x_129) ;  /* 0x0000009000007945 */ /* 0x000fd80003800200 */
[----:B------:R-:W-:Y:S05]  /*8d00*/  @P0 BRA `(.L_x_131) ;  /* 0x0000000000140947 */ /* 0x000fea0003800000 */
[----:B------:R-:W2:Y:S02]  /*8d10*/  LDCU.64 UR4, c[0x0][0x888] ;  /* 0x00011100ff0477ac */ /* 0x000ea40008000a00 */
[----:B--2---:R-:W-:-:S04]  /*8d20*/  ISETP.NE.U32.AND P0, PT, RZ, UR4, PT ;  /* 0x00000004ff007c0c */ /* 0x004fc8000bf05070 */
[----:B------:R-:W-:-:S13]  /*8d30*/  ISETP.NE.AND.EX P0, PT, RZ, UR5, PT, P0 ;  /* 0x00000005ff007c0c */ /* 0x000fda000bf05300 */
[----:B------:R-:W-:Y:S05]  /*8d40*/  @!P0 EXIT ;  /* 0x000000000000894d */ /* 0x000fea0003800000 */
[----:B------:R-:W-:Y:S05]  /*8d50*/  BRA `(.L_x_132) ;  /* 0x0000000000087947 */ /* 0x000fea0003800000 */
.L_x_131:
[----:B------:R-:W-:-:S13]  /*8d60*/  FSETP.NEU.AND P0, PT, R49, RZ, PT ;  /* 0x000000ff3100720b */ /* 0x000fda0003f0d000 */
[----:B------:R-:W-:Y:S05]  /*8d70*/  @!P0 EXIT ;  /* 0x000000000000894d */ /* 0x000fea0003800000 */
.L_x_132:
[----:B------:R-:W-:Y:S05]  /*8d80*/  BSYNC.RECONVERGENT B0 ;  /* 0x0000000000007941 */ /* 0x000fea0003800200 */
.L_x_129:
[----:B------:R-:W-:Y:S01]  /*8d90*/  ULEA UR4, UR51, UR48, 0x3 ;  /* 0x0000003033047291 */ /* 0x000fe2000f8e18ff */
[----:B------:R-:W-:-:S04]  /*8da0*/  DEPBAR.LE SB0, 0x0 ;  /* 0x000080000000791a */ /* 0x000fc80000000000 */
[----:B------:R-:W-:-:S04]  /*8db0*/  UIADD3 UR4, UPT, UPT, UR4, 0x80, URZ ;  /* 0x0000008004047890 */ /* 0x000fc8000fffe0ff */
[----:B------:R-:W-:-:S09]  /*8dc0*/  UPRMT UR4, UR37, 0x654, UR4 ;  /* 0x0000065425047896 */ /* 0x000fd20008000004 */
[----:B------:R-:W-:Y:S01]  /*8dd0*/  SYNCS.ARRIVE.TRANS64.RED.A1T0 RZ, [UR4], RZ ;  /* 0x000000ffffff79a7 */ /* 0x000fe20008100404 */
[----:B------:R-:W-:Y:S05]  /*8de0*/  EXIT ;  /* 0x000000000000794d */ /* 0x000fea0003800000 */
.L_x_19:
[----:B--2---:R2:W1:Y:S02]  /*8df0*/  SYNCS.PHASECHK.TRANS64.TRYWAIT P0, [R2+URZ+0x120], R3 ;  /* 0x00012003020075a7 */ /* 0x00446400080011ff */
[----:B-1----:R-:W-:Y:S05]  /*8e00*/  @!P0 NANOSLEEP.SYNCS 0x989680 ;  /* 0x009896800000895d */ /* 0x002fea0003900000 */
[----:B------:R-:W1:Y:S02]  /*8e10*/  @!P0 SYNCS.PHASECHK.TRANS64 P0, [R2+URZ+0x120], R3 ;  /* 0x00012003020085a7 */ /* 0x000e6400080010ff */
[----:B-1----:R-:W-:Y:S05]  /*8e20*/  @!P0 BRA `(.L_x_19) ;  /* 0xfffffffc00f08947 */ /* 0x002fea000383ffff */
[----:B------:R-:W-:Y:S05]  /*8e30*/  BRA `(.L_x_133) ;  /* 0xffffff8400f87947 */ /* 0x000fea000383ffff */
.L_x_22:
[----:B-1----:R-:W-:-:S07]  /*8e40*/  MOV R2, UR33 ;  /* 0x0000002100027c02 */ /* 0x002fce0008000f00 */
.L_x_134:
[----:B-1----:R1:W2:Y:S02]  /*8e50*/  SYNCS.PHASECHK.TRANS64.TRYWAIT P0, [R2+URZ+0x30], R4 ;  /* 0x00003004020075a7 */ /* 0x0022a400080011ff */
[----:B--2---:R-:W-:Y:S05]  /*8e60*/  @!P0 NANOSLEEP.SYNCS 0x989680 ;  /* 0x009896800000895d */ /* 0x004fea0003900000 */
[----:B------:R-:W2:Y:S02]  /*8e70*/  @!P0 SYNCS.PHASECHK.TRANS64 P0, [R2+URZ+0x30], R4 ;  /* 0x00003004020085a7 */ /* 0x000ea400080010ff */
[----:B--2---:R-:W-:Y:S05]  /*8e80*/  @!P0 BRA `(.L_x_134) ;  /* 0xfffffffc00f08947 */ /* 0x004fea000383ffff */
[----:B------:R-:W-:Y:S05]  /*8e90*/  BRA `(.L_x_21) ;  /* 0xffffff8800487947 */ /* 0x000fea000383ffff */
.L_x_28:
[----:B-1----:R-:W-:-:S07]  /*8ea0*/  MOV R2, UR17 ;  /* 0x0000001100027c02 */ /* 0x002fce0008000f00 */
.L_x_135:
[----:B-1----:R1:W2:Y:S02]  /*8eb0*/  SYNCS.PHASECHK.TRANS64.TRYWAIT P0, [R2+URZ+0x30], R4 ;  /* 0x00003004020075a7 */ /* 0x0022a400080011ff */
[----:B--2---:R-:W-:Y:S05]  /*8ec0*/  @!P0 NANOSLEEP.SYNCS 0x989680 ;  /* 0x009896800000895d */ /* 0x004fea0003900000 */
[----:B------:R-:W2:Y:S02]  /*8ed0*/  @!P0 SYNCS.PHASECHK.TRANS64 P0, [R2+URZ+0x30], R4 ;  /* 0x00003004020085a7 */ /* 0x000ea400080010ff */
[----:B--2---:R-:W-:Y:S05]  /*8ee0*/  @!P0 BRA `(.L_x_135) ;  /* 0xfffffffc00f08947 */ /* 0x004fea000383ffff */
[----:B------:R-:W-:Y:S05]  /*8ef0*/  BRA `(.L_x_27) ;  /* 0xffffff8800ec7947 */ /* 0x000fea000383ffff */
.L_x_32:
[----:B-1----:R1:W2:Y:S02]  /*8f00*/  SYNCS.PHASECHK.TRANS64.TRYWAIT P0, [R2+URZ+0xb0], R3 ;  /* 0x0000b003020075a7 */ /* 0x0022a400080011ff */
[----:B--2---:R-:W-:Y:S05]  /*8f10*/  @!P0 NANOSLEEP.SYNCS 0x989680 ;  /* 0x009896800000895d */ /* 0x004fea0003900000 */
[----:B------:R-:W2:Y:S02]  /*8f20*/  @!P0 SYNCS.PHASECHK.TRANS64 P0, [R2+URZ+0xb0], R3 ;  /* 0x0000b003020085a7 */ /* 0x000ea400080010ff */
[----:B--2---:R-:W-:Y:S05]  /*8f30*/  @!P0 BRA `(.L_x_32) ;  /* 0xfffffffc00f08947 */ /* 0x004fea000383ffff */
[----:B------:R-:W-:Y:S05]  /*8f40*/  BRA `(.L_x_136) ;  /* 0xffffff8c00787947 */ /* 0x000fea000383ffff */
.L_x_36:
[----:B----4-:R-:W-:-:S07]  /*8f50*/  MOV R0, UR5 ;  /* 0x0000000500007c02 */ /* 0x010fce0008000f00 */
.L_x_137:
[----:B-1----:R1:W2:Y:S02]  /*8f60*/  SYNCS.PHASECHK.TRANS64.TRYWAIT P0, [R0+URZ], R2 ;  /* 0x00000002000075a7 */ /* 0x0022a400080011ff */
[----:B--2---:R-:W-:Y:S05]  /*8f70*/  @!P0 NANOSLEEP.SYNCS 0x989680 ;  /* 0x009896800000895d */ /* 0x004fea0003900000 */
[----:B------:R-:W2:Y:S02]  /*8f80*/  @!P0 SYNCS.PHASECHK.TRANS64 P0, [R0+URZ], R2 ;  /* 0x00000002000085a7 */ /* 0x000ea400080010ff */
[----:B--2---:R-:W-:Y:S05]  /*8f90*/  @!P0 BRA `(.L_x_137) ;  /* 0xfffffffc00f08947 */ /* 0x004fea000383ffff */
[----:B------:R-:W-:Y:S05]  /*8fa0*/  BRA `(.L_x_138) ;  /* 0xffffff9000e87947 */ /* 0x000fea000383ffff */
.L_x_37:
[----:B----4-:R-:W-:-:S07]  /*8fb0*/  MOV R0, UR5 ;  /* 0x0000000500007c02 */ /* 0x010fce0008000f00 */
.L_x_139:
[----:B-1----:R1:W2:Y:S02]  /*8fc0*/  SYNCS.PHASECHK.TRANS64.TRYWAIT P0, [R0+URZ], R3 ;  /* 0x00000003000075a7 */ /* 0x0022a400080011ff */
[----:B--2---:R-:W-:Y:S05]  /*8fd0*/  @!P0 NANOSLEEP.SYNCS 0x989680 ;  /* 0x009896800000895d */ /* 0x004fea0003900000 */
[----:B------:R-:W2:Y:S02]  /*8fe0*/  @!P0 SYNCS.PHASECHK.TRANS64 P0, [R0+URZ], R3 ;  /* 0x00000003000085a7 */ /* 0x000ea400080010ff */
[----:B--2---:R-:W-:Y:S05]  /*8ff0*/  @!P0 BRA `(.L_x_139) ;  /* 0xfffffffc00f08947 */ /* 0x004fea000383ffff */
[----:B------:R-:W-:Y:S05]  /*9000*/  BRA `(.L_x_140) ;  /* 0xffffff9000f47947 */ /* 0x000fea000383ffff */
.L_x_38:
[----:B----4-:R-:W-:-:S07]  /*9010*/  MOV R0, UR5 ;  /* 0x0000000500007c02 */ /* 0x010fce0008000f00 */
.L_x_141:
[----:B-1----:R1:W2:Y:S02]  /*9020*/  SYNCS.PHASECHK.TRANS64.TRYWAIT P0, [R0+URZ], R3 ;  /* 0x00000003000075a7 */ /* 0x0022a400080011ff */
[----:B--2---:R-:W-:Y:S05]  /*9030*/  @!P0 NANOSLEEP.SYNCS 0x989680 ;  /* 0x009896800000895d */ /* 0x004fea0003900000 */
[----:B------:R-:W2:Y:S02]  /*9040*/  @!P0 SYNCS.PHASECHK.TRANS64 P0, [R0+URZ], R3 ;  /* 0x00000003000085a7 */ /* 0x000ea400080010ff */
[----:B--2---:R-:W-:Y:S05]  /*9050*/  @!P0 BRA `(.L_x_141) ;  /* 0xfffffffc00f08947 */ /* 0x004fea000383ffff */
[----:B------:R-:W-:Y:S05]  /*9060*/  BRA `(.L_x_142) ;  /* 0xffffff9400007947 */ /* 0x000fea000383ffff */
.L_x_39:
[----:B----4-:R-:W-:-:S07]  /*9070*/  MOV R0, UR5 ;  /* 0x0000000500007c02 */ /* 0x010fce0008000f00 */
.L_x_143:
[----:B-1----:R1:W2:Y:S02]  /*9080*/  SYNCS.PHASECHK.TRANS64.TRYWAIT P0, [R0+URZ], R3 ;  /* 0x00000003000075a7 */ /* 0x0022a400080011ff */
[----:B--2---:R-:W-:Y:S05]  /*9090*/  @!P0 NANOSLEEP.SYNCS 0x989680 ;  /* 0x009896800000895d */ /* 0x004fea0003900000 */
[----:B------:R-:W2:Y:S02]  /*90a0*/  @!P0 SYNCS.PHASECHK.TRANS64 P0, [R0+URZ], R3 ;  /* 0x00000003000085a7 */ /* 0x000ea400080010ff */
[----:B--2---:R-:W-:Y:S05]  /*90b0*/  @!P0 BRA `(.L_x_143) ;  /* 0xfffffffc00f08947 */ /* 0x004fea000383ffff */
[----:B------:R-:W-:Y:S05]  /*90c0*/  BRA `(.L_x_144) ;  /* 0xffffff94000c7947 */ /* 0x000fea000383ffff */
.L_x_40:
[----:B----4-:R-:W-:-:S07]  /*90d0*/  MOV R0, UR5 ;  /* 0x0000000500007c02 */ /* 0x010fce0008000f00 */
.L_x_145:
[----:B-1----:R1:W2:Y:S02]  /*90e0*/  SYNCS.PHASECHK.TRANS64.TRYWAIT P0, [R0+URZ], R3 ;  /* 0x00000003000075a7 */ /* 0x0022a400080011ff */
[----:B--2---:R-:W-:Y:S05]  /*90f0*/  @!P0 NANOSLEEP.SYNCS 0x989680 ;  /* 0x009896800000895d */ /* 0x004fea0003900000 */
[----:B------:R-:W2:Y:S02]  /*9100*/  @!P0 SYNCS.PHASECHK.TRANS64 P0, [R0+URZ], R3 ;  /* 0x00000003000085a7 */ /* 0x000ea400080010ff */
[----:B--2---:R-:W-:Y:S05]  /*9110*/  @!P0 BRA `(.L_x_145) ;  /* 0xfffffffc00f08947 */ /* 0x004fea000383ffff */
[----:B------:R-:W-:Y:S05]  /*9120*/  BRA `(.L_x_146) ;  /* 0xffffff9400187947 */ /* 0x000fea000383ffff */
.L_x_43:
[----:B-1----:R1:W2:Y:S02]  /*9130*/  SYNCS.PHASECHK.TRANS64.TRYWAIT P0, [R0+URZ+0x110], R4 ;  /* 0x00011004000075a7 */ /* 0x0022a400080011ff */
[----:B--2---:R-:W-:Y:S05]  /*9140*/  @!P0 NANOSLEEP.SYNCS 0x989680 ;  /* 0x009896800000895d */ /* 0x004fea0003900000 */
[----:B------:R-:W2:Y:S02]  /*9150*/  @!P0 SYNCS.PHASECHK.TRANS64 P0, [R0+URZ+0x110], R4 ;  /* 0x00011004000085a7 */ /* 0x000ea400080010ff */
[----:B--2---:R-:W-:Y:S05]  /*9160*/  @!P0 BRA `(.L_x_43) ;  /* 0xfffffffc00f08947 */ /* 0x004fea000383ffff */
[----:B------:R-:W-:Y:S05]  /*9170*/  BRA `(.L_x_147) ;  /* 0xffffff9400747947 */ /* 0x000fea000383ffff */
.L_x_44:
[----:B------:R-:W-:-:S07]  /*9180*/  MOV R0, UR5 ;  /* 0x0000000500007c02 */ /* 0x000fce0008000f00 */
.L_x_148:
[----:B-1----:R1:W2:Y:S02]  /*9190*/  SYNCS.PHASECHK.TRANS64.TRYWAIT P0, [R0+URZ+0xc0], R5 ;  /* 0x0000c005000075a7 */ /* 0x0022a400080011ff */
[----:B--2---:R-:W-:Y:S05]  /*91a0*/  @!P0 NANOSLEEP.SYNCS 0x989680 ;  /* 0x009896800000895d */ /* 0x004fea0003900000 */
[----:B------:R-:W2:Y:S02]  /*91b0*/  @!P0 SYNCS.PHASECHK.TRANS64 P0, [R0+URZ+0xc0], R5 ;  /* 0x0000c005000085a7 */ /* 0x000ea400080010ff */
[----:B--2---:R-:W-:Y:S05]  /*91c0*/  @!P0 BRA `(.L_x_148) ;  /* 0xfffffffc00f08947 */ /* 0x004fea000383ffff */
[----:B------:R-:W-:Y:S05]  /*91d0*/  BRA `(.L_x_149) ;  /* 0xffffff9400847947 */ /* 0x000fea000383ffff */
.L_x_45:
[----:B-1----:R1:W2:Y:S02]  /*91e0*/  SYNCS.PHASECHK.TRANS64.TRYWAIT P1, [R0+URZ+0xb0], R4 ;  /* 0x0000b004000075a7 */ /* 0x0022a400080211ff */
[----:B--2---:R-:W-:Y:S05]  /*91f0*/  @!P1 NANOSLEEP.SYNCS 0x989680 ;  /* 0x009896800000995d */ /* 0x004fea0003900000 */
[----:B------:R-:W2:Y:S02]  /*9200*/  @!P1 SYNCS.PHASECHK.TRANS64 P1, [R0+URZ+0xb0], R4 ;  /* 0x0000b004000095a7 */ /* 0x000ea400080210ff */
[----:B--2---:R-:W-:Y:S05]  /*9210*/  @!P1 BRA `(.L_x_45) ;  /* 0xfffffffc00f09947 */ /* 0x004fea000383ffff */
[----:B------:R-:W-:Y:S05]  /*9220*/  BRA `(.L_x_150) ;  /* 0xffffff9400b47947 */ /* 0x000fea000383ffff */
.L_x_48:
[----:B------:R-:W-:-:S07]  /*9230*/  MOV R0, UR5 ;  /* 0x0000000500007c02 */ /* 0x000fce0008000f00 */
.L_x_151:
[----:B-1----:R1:W2:Y:S02]  /*9240*/  SYNCS.PHASECHK.TRANS64.TRYWAIT P0, [R0+URZ+0xc0], R2 ;  /* 0x0000c002000075a7 */ /* 0x0022a400080011ff */
[----:B--2---:R-:W-:Y:S05]  /*9250*/  @!P0 NANOSLEEP.SYNCS 0x989680 ;  /* 0x009896800000895d */ /* 0x004fea0003900000 */
[----:B------:R-:W2:Y:S02]  /*9260*/  @!P0 SYNCS.PHASECHK.TRANS64 P0, [R0+URZ+0xc0], R2 ;  /* 0x0000c002000085a7 */ /* 0x000ea400080010ff */
[----:B--2---:R-:W-:Y:S05]  /*9270*/  @!P0 BRA `(.L_x_151) ;  /* 0xfffffffc00f08947 */ /* 0x004fea000383ffff */
[----:B------:R-:W-:Y:S05]  /*9280*/  BRA `(.L_x_47) ;  /* 0xffffff9800087947 */ /* 0x000fea000383ffff */
.L_x_55:
[----:B-1----:R1:W2:Y:S02]  /*9290*/  SYNCS.PHASECHK.TRANS64.TRYWAIT P1, [R0+URZ+0xb0], R2 ;  /* 0x0000b002000075a7 */ /* 0x0022a400080211ff */
[----:B--2---:R-:W-:Y:S05]  /*92a0*/  @!P1 NANOSLEEP.SYNCS 0x989680 ;  /* 0x009896800000995d */ /* 0x004fea0003900000 */
[----:B------:R-:W2:Y:S02]  /*92b0*/  @!P1 SYNCS.PHASECHK.TRANS64 P1, [R0+URZ+0xb0], R2 ;  /* 0x0000b002000095a7 */ /* 0x000ea400080210ff */
[----:B--2---:R-:W-:Y:S05]  /*92c0*/  @!P1 BRA `(.L_x_55) ;  /* 0xfffffffc00f09947 */ /* 0x004fea000383ffff */
[----:B------:R-:W-:Y:S05]  /*92d0*/  BRA `(.L_x_152) ;  /* 0xffffff9c00787947 */ /* 0x000fea000383ffff */
.L_x_56:
[----:B------:R-:W-:-:S07]  /*92e0*/  MOV R2, UR7 ;  /* 0x0000000700027c02 */ /* 0x000fce0008000f00 */
.L_x_153:
[----:B-1----:R1:W2:Y:S02]  /*92f0*/  SYNCS.PHASECHK.TRANS64.TRYWAIT P0, [R2+URZ+0xf0], R0 ;  /* 0x0000f000020075a7 */ /* 0x0022a400080011ff */
[----:B--2---:R-:W-:Y:S05]  /*9300*/  @!P0 NANOSLEEP.SYNCS 0x989680 ;  /* 0x009896800000895d */ /* 0x004fea0003900000 */
[----:B------:R-:W2:Y:S02]  /*9310*/  @!P0 SYNCS.PHASECHK.TRANS64 P0, [R2+URZ+0xf0], R0 ;  /* 0x0000f000020085a7 */ /* 0x000ea400080010ff */
[----:B--2---:R-:W-:Y:S05]  /*9320*/  @!P0 BRA `(.L_x_153) ;  /* 0xfffffffc00f08947 */ /* 0x004fea000383ffff */
[----:B------:R-:W-:Y:S05]  /*9330*/  BRA `(.L_x_154) ;  /* 0xffffff9c00b07947 */ /* 0x000fea000383ffff */
.L_x_59:
[----:B------:R-:W-:Y:S07]  /*9340*/  MOV R0, UR6 ;  /* 0x0000000600007c02 */ /* 0x000fee0008000f00 */
.L_x_155:
[----:B-1----:R1:W2:Y:S02]  /*9350*/  SYNCS.PHASECHK.TRANS64.TRYWAIT P0, [R0+URZ], R2 ;  /* 0x00000002000075a7 */ /* 0x0022a400080011ff */
[----:B--2---:R-:W-:Y:S05]  /*9360*/  @!P0 NANOSLEEP.SYNCS 0x989680 ;  /* 0x009896800000895d */ /* 0x004fea0003900000 */
[----:B------:R-:W2:Y:S02]  /*9370*/  @!P0 SYNCS.PHASECHK.TRANS64 P0, [R0+URZ], R2 ;  /* 0x00000002000085a7 */ /* 0x000ea400080010ff */
[----:B--2---:R-:W-:Y:S05]  /*9380*/  @!P0 BRA `(.L_x_155) ;  /* 0xfffffffc00f08947 */ /* 0x004fea000383ffff */
[----:B------:R-:W-:Y:S05]  /*9390*/  BRA `(.L_x_58) ;  /* 0xffffff9c00cc7947 */ /* 0x000fea000383ffff */
.L_x_62:
[----:B------:R-:W-:-:S07]  /*93a0*/  MOV R0, UR6 ;  /* 0x0000000600007c02 */ /* 0x000fce0008000f00 */
.L_x_156:
[----:B--2---:R2:W4:Y:S02]  /*93b0*/  SYNCS.PHASECHK.TRANS64.TRYWAIT P0, [R0+URZ], R2 ;  /* 0x00000002000075a7 */ /* 0x00452400080011ff */
[----:B----4-:R-:W-:Y:S05]  /*93c0*/  @!P0 NANOSLEEP.SYNCS 0x989680 ;  /* 0x009896800000895d */ /* 0x010fea0003900000 */
[----:B------:R-:W4:Y:S02]  /*93d0*/  @!P0 SYNCS.PHASECHK.TRANS64 P0, [R0+URZ], R2 ;  /* 0x00000002000085a7 */ /* 0x000f2400080010ff */
[----:B----4-:R-:W-:Y:S05]  /*93e0*/  @!P0 BRA `(.L_x_156) ;  /* 0xfffffffc00f08947 */ /* 0x010fea000383ffff */
[----:B------:R-:W-:Y:S05]  /*93f0*/  BRA `(.L_x_157) ;  /* 0xffffffa000a87947 */ /* 0x000fea000383ffff */
.L_x_63:
[----:B------:R-:W-:-:S07]  /*9400*/  MOV R0, UR6 ;  /* 0x0000000600007c02 */ /* 0x000fce0008000f00 */
.L_x_158:
[----:B-1----:R1:W2:Y:S02]  /*9410*/  SYNCS.PHASECHK.TRANS64.TRYWAIT P0, [R0+URZ], R3 ;  /* 0x00000003000075a7 */ /* 0x0022a400080011ff */
[----:B--2---:R-:W-:Y:S05]  /*9420*/  @!P0 NANOSLEEP.SYNCS 0x989680 ;  /* 0x009896800000895d */ /* 0x004fea0003900000 */
[----:B------:R-:W2:Y:S02]  /*9430*/  @!P0 SYNCS.PHASECHK.TRANS64 P0, [R0+URZ], R3 ;  /* 0x00000003000085a7 */ /* 0x000ea400080010ff */
[----:B--2---:R-:W-:Y:S05]  /*9440*/  @!P0 BRA `(.L_x_158) ;  /* 0xfffffffc00f08947 */ /* 0x004fea000383ffff */
[----:B------:R-:W-:Y:S05]  /*9450*/  BRA `(.L_x_159) ;  /* 0xffffffa000b47947 */ /* 0x000fea000383ffff */
.L_x_64:
[----:B------:R-:W-:-:S07]  /*9460*/  MOV R0, UR6 ;  /* 0x0000000600007c02 */ /* 0x000fce0008000f00 */
.L_x_160:
[----:B-1----:R1:W2:Y:S02]  /*9470*/  SYNCS.PHASECHK.TRANS64.TRYWAIT P0, [R0+URZ], R3 ;  /* 0x00000003000075a7 */ /* 0x0022a400080011ff */
[----:B--2---:R-:W-:Y:S05]  /*9480*/  @!P0 NANOSLEEP.SYNCS 0x989680 ;  /* 0x009896800000895d */ /* 0x004fea0003900000 */
[----:B------:R-:W2:Y:S02]  /*9490*/  @!P0 SYNCS.PHASECHK.TRANS64 P0, [R0+URZ], R3 ;  /* 0x00000003000085a7 */ /* 0x000ea400080010ff */
[----:B--2---:R-:W-:Y:S05]  /*94a0*/  @!P0 BRA `(.L_x_160) ;  /* 0xfffffffc00f08947 */ /* 0x004fea000383ffff */
[----:B------:R-:W-:Y:S05]  /*94b0*/  BRA `(.L_x_161) ;  /* 0xffffffa000c07947 */ /* 0x000fea000383ffff */
.L_x_65:
[----:B-1----:R-:W-:-:S07]  /*94c0*/  MOV R0, UR7 ;  /* 0x0000000700007c02 */ /* 0x002fce0008000f00 */
.L_x_162:
[----:B-1----:R1:W2:Y:S02]  /*94d0*/  SYNCS.PHASECHK.TRANS64.TRYWAIT P0, [R0+URZ], R2 ;  /* 0x00000002000075a7 */ /* 0x0022a400080011ff */
[----:B--2---:R-:W-:Y:S05]  /*94e0*/  @!P0 NANOSLEEP.SYNCS 0x989680 ;  /* 0x009896800000895d */ /* 0x004fea0003900000 */
[----:B------:R-:W2:Y:S02]  /*94f0*/  @!P0 SYNCS.PHASECHK.TRANS64 P0, [R0+URZ], R2 ;  /* 0x00000002000085a7 */ /* 0x000ea400080010ff */
[----:B--2---:R-:W-:Y:S05]  /*9500*/  @!P0 BRA `(.L_x_162) ;  /* 0xfffffffc00f08947 */ /* 0x004fea000383ffff */
[----:B------:R-:W-:Y:S05]  /*9510*/  BRA `(.L_x_163) ;  /* 0xffffffa000cc7947 */ /* 0x000fea000383ffff */
.L_x_70:
[----:B--2---:R2:W3:Y:S02]  /*9520*/  SYNCS.PHASECHK.TRANS64.TRYWAIT P0, [R0+URZ+0xb0], R2 ;  /* 0x0000b002000075a7 */ /* 0x0044e400080011ff */
[----:B---3--:R-:W-:Y:S05]  /*9530*/  @!P0 NANOSLEEP.SYNCS 0x989680 ;  /* 0x009896800000895d */ /* 0x008fea0003900000 */
[----:B------:R-:W3:Y:S02]  /*9540*/  @!P0 SYNCS.PHASECHK.TRANS64 P0, [R0+URZ+0xb0], R2 ;  /* 0x0000b002000085a7 */ /* 0x000ee400080010ff */
[----:B---3--:R-:W-:Y:S05]  /*9550*/  @!P0 BRA `(.L_x_70) ;  /* 0xfffffffc00f08947 */ /* 0x008fea000383ffff */
[----:B------:R-:W-:Y:S05]  /*9560*/  BRA `(.L_x_164) ;  /* 0xffffffa400d87947 */ /* 0x000fea000383ffff */
.L_x_73:
[----:B------:R-:W-:Y:S07]  /*9570*/  MOV R0, UR7 ;  /* 0x0000000700007c02 */ /* 0x000fee0008000f00 */
.L_x_165:
[----:B--2---:R2:W3:Y:S02]  /*9580*/  SYNCS.PHASECHK.TRANS64.TRYWAIT P0, [R0+URZ+0xa8], R2 ;  /* 0x0000a802000075a7 */ /* 0x0044e400080011ff */
[----:B---3--:R-:W-:Y:S05]  /*9590*/  @!P0 NANOSLEEP.SYNCS 0x989680 ;  /* 0x009896800000895d */ /* 0x008fea0003900000 */
[----:B------:R-:W3:Y:S02]  /*95a0*/  @!P0 SYNCS.PHASECHK.TRANS64 P0, [R0+URZ+0xa8], R2 ;  /* 0x0000a802000085a7 */ /* 0x000ee400080010ff */
[----:B---3--:R-:W-:Y:S05]  /*95b0*/  @!P0 BRA `(.L_x_165) ;  /* 0xfffffffc00f08947 */ /* 0x008fea000383ffff */
[----:B------:R-:W-:Y:S05]  /*95c0*/  BRA `(.L_x_72) ;  /* 0xffffffa800b87947 */ /* 0x000fea000383ffff */
.L_x_76:
[----:B------:R-:W-:Y:S07]  /*95d0*/  MOV R0, UR7 ;  /* 0x0000000700007c02 */ /* 0x000fee0008000f00 */
.L_x_166:
[----:B-1----:R1:W2:Y:S02]  /*95e0*/  SYNCS.PHASECHK.TRANS64.TRYWAIT P0, [R0+URZ+0x80], R14 ;  /* 0x0000800e000075a7 */ /* 0x0022a400080011ff */
[----:B--2---:R-:W-:Y:S05]  /*95f0*/  @!P0 NANOSLEEP.SYNCS 0x989680 ;  /* 0x009896800000895d */ /* 0x004fea0003900000 */
[----:B------:R-:W2:Y:S02]  /*9600*/  @!P0 SYNCS.PHASECHK.TRANS64 P0, [R0+URZ+0x80], R14 ;  /* 0x0000800e000085a7 */ /* 0x000ea400080010ff */
[----:B--2---:R-:W-:Y:S05]  /*9610*/  @!P0 BRA `(.L_x_166) ;  /* 0xfffffffc00f08947 */ /* 0x004fea000383ffff */
[----:B------:R-:W-:Y:S05]  /*9620*/  BRA `(.L_x_167) ;  /* 0xffffffac00307947 */ /* 0x000fea000383ffff */
.L_x_77:
[----:B------:R-:W-:Y:S07]  /*9630*/  MOV R0, UR7 ;  /* 0x0000000700007c02 */ /* 0x000fee0008000f00 */
.L_x_168:
[----:B-1----:R1:W2:Y:S02]  /*9640*/  SYNCS.PHASECHK.TRANS64.TRYWAIT P0, [R0+URZ+0x88], R14 ;  /* 0x0000880e000075a7 */ /* 0x0022a400080011ff */
[----:B--2---:R-:W-:Y:S05]  /*9650*/  @!P0 NANOSLEEP.SYNCS 0x989680 ;  /* 0x009896800000895d */ /* 0x004fea0003900000 */
[----:B------:R-:W2:Y:S02]  /*9660*/  @!P0 SYNCS.PHASECHK.TRANS64 P0, [R0+URZ+0x88], R14 ;  /* 0x0000880e000085a7 */ /* 0x000ea400080010ff */
[----:B--2---:R-:W-:Y:S05]  /*9670*/  @!P0 BRA `(.L_x_168) ;  /* 0xfffffffc00f08947 */ /* 0x004fea000383ffff */
[----:B------:R-:W-:Y:S05]  /*9680*/  BRA `(.L_x_169) ;  /* 0xffffffac00687947 */ /* 0x000fea000383ffff */
.L_x_78:
[----:B------:R-:W-:Y:S07]  /*9690*/  MOV R0, UR7 ;  /* 0x0000000700007c02 */ /* 0x000fee0008000f00 */
.L_x_170:
[----:B-1----:R1:W2:Y:S02]  /*96a0*/  SYNCS.PHASECHK.TRANS64.TRYWAIT P0, [R0+URZ+0x90], R14 ;  /* 0x0000900e000075a7 */ /* 0x0022a400080011ff */
[----:B--2---:R-:W-:Y:S05]  /*96b0*/  @!P0 NANOSLEEP.SYNCS 0x989680 ;  /* 0x009896800000895d */ /* 0x004fea0003900000 */
[----:B------:R-:W2:Y:S02]  /*96c0*/  @!P0 SYNCS.PHASECHK.TRANS64 P0, [R0+URZ+0x90], R14 ;  /* 0x0000900e000085a7 */ /* 0x000ea400080010ff */
[----:B--2---:R-:W-:Y:S05]  /*96d0*/  @!P0 BRA `(.L_x_170) ;  /* 0xfffffffc00f08947 */ /* 0x004fea000383ffff */
[----:B------:R-:W-:Y:S05]  /*96e0*/  BRA `(.L_x_171) ;  /* 0xffffffac00ac7947 */ /* 0x000fea000383ffff */
.L_x_79:
[----:B------:R-:W-:Y:S07]  /*96f0*/  MOV R0, UR7 ;  /* 0x0000000700007c02 */ /* 0x000fee0008000f00 */
.L_x_172:
[----:B-1----:R1:W2:Y:S02]  /*9700*/  SYNCS.PHASECHK.TRANS64.TRYWAIT P0, [R0+URZ+0x98], R14 ;  /* 0x0000980e000075a7 */ /* 0x0022a400080011ff */
[----:B--2---:R-:W-:Y:S05]  /*9710*/  @!P0 NANOSLEEP.SYNCS 0x989680 ;  /* 0x009896800000895d */ /* 0x004fea0003900000 */
[----:B------:R-:W2:Y:S02]  /*9720*/  @!P0 SYNCS.PHASECHK.TRANS64 P0, [R0+URZ+0x98], R14 ;  /* 0x0000980e000085a7 */ /* 0x000ea400080010ff */
[----:B--2---:R-:W-:Y:S05]  /*9730*/  @!P0 BRA `(.L_x_172) ;  /* 0xfffffffc00f08947 */ /* 0x004fea000383ffff */
[----:B------:R-:W-:Y:S05]  /*9740*/  BRA `(.L_x_173) ;  /* 0xffffffb000307947 */ /* 0x000fea000383ffff */
.L_x_81:
[----:B------:R-:W-:-:S07]  /*9750*/  MOV R0, UR7 ;  /* 0x0000000700007c02 */ /* 0x000fce0008000f00 */
.L_x_174:
[----:B-1----:R1:W3:Y:S02]  /*9760*/  SYNCS.PHASECHK.TRANS64.TRYWAIT P0, [R0+URZ+0x80], R2 ;  /* 0x00008002000075a7 */ /* 0x0022e400080011ff */
[----:B---3--:R-:W-:Y:S05]  /*9770*/  @!P0 NANOSLEEP.SYNCS 0x989680 ;  /* 0x009896800000895d */ /* 0x008fea0003900000 */
[----:B------:R-:W3:Y:S02]  /*9780*/  @!P0 SYNCS.PHASECHK.TRANS64 P0, [R0+URZ+0x80], R2 ;  /* 0x00008002000085a7 */ /* 0x000ee400080010ff */
[----:B---3--:R-:W-:Y:S05]  /*9790*/  @!P0 BRA `(.L_x_174) ;  /* 0xfffffffc00f08947 */ /* 0x008fea000383ffff */
[----:B------:R-:W-:Y:S05]  /*97a0*/  BRA `(.L_x_175) ;  /* 0xffffffb000a07947 */ /* 0x000fea000383ffff */
.L_x_82:
[----:B-1----:R-:W-:-:S07]  /*97b0*/  MOV R0, UR7 ;  /* 0x0000000700007c02 */ /* 0x002fce0008000f00 */
.L_x_176:
[----:B-1----:R1:W3:Y:S02]  /*97c0*/  SYNCS.PHASECHK.TRANS64.TRYWAIT P0, [R0+URZ+0x88], R2 ;  /* 0x00008802000075a7 */ /* 0x0022e400080011ff */
[----:B---3--:R-:W-:Y:S05]  /*97d0*/  @!P0 NANOSLEEP.SYNCS 0x989680 ;  /* 0x009896800000895d */ /* 0x008fea0003900000 */
[----:B------:R-:W3:Y:S02]  /*97e0*/  @!P0 SYNCS.PHASECHK.TRANS64 P0, [R0+URZ+0x88], R2 ;  /* 0x00008802000085a7 */ /* 0x000ee400080010ff */
[----:B---3--:R-:W-:Y:S05]  /*97f0*/  @!P0 BRA `(.L_x_176) ;  /* 0xfffffffc00f08947 */ /* 0x008fea000383ffff */
[----:B------:R-:W-:Y:S05]  /*9800*/  BRA `(.L_x_177) ;  /* 0xffffffb000907947 */ /* 0x000fea000383ffff */
.L_x_83:
[----:B-1----:R-:W-:-:S07]  /*9810*/  MOV R0, UR7 ;  /* 0x0000000700007c02 */ /* 0x002fce0008000f00 */
.L_x_178:
[----:B-1----:R1:W3:Y:S02]  /*9820*/  SYNCS.PHASECHK.TRANS64.TRYWAIT P0, [R0+URZ+0x90], R2 ;  /* 0x00009002000075a7 */ /* 0x0022e400080011ff */
[----:B---3--:R-:W-:Y:S05]  /*9830*/  @!P0 NANOSLEEP.SYNCS 0x989680 ;  /* 0x009896800000895d */ /* 0x008fea0003900000 */
[----:B------:R-:W3:Y:S02]  /*9840*/  @!P0 SYNCS.PHASECHK.TRANS64 P0, [R0+URZ+0x90], R2 ;  /* 0x00009002000085a7 */ /* 0x000ee400080010ff */
[----:B---3--:R-:W-:Y:S05]  /*9850*/  @!P0 BRA `(.L_x_178) ;  /* 0xfffffffc00f08947 */ /* 0x008fea000383ffff */
[----:B------:R-:W-:Y:S05]  /*9860*/  BRA `(.L_x_179) ;  /* 0xffffffb000807947 */ /* 0x000fea000383ffff */
.L_x_85:
[----:B--2---:R2:W4:Y:S02]  /*9870*/  SYNCS.PHASECHK.TRANS64.TRYWAIT P0, [R0+URZ+0xb0], R2 ;  /* 0x0000b002000075a7 */ /* 0x00452400080011ff */
[----:B----4-:R-:W-:Y:S05]  /*9880*/  @!P0 NANOSLEEP.SYNCS 0x989680 ;  /* 0x009896800000895d */ /* 0x010fea0003900000 */
[----:B------:R-:W4:Y:S02]  /*9890*/  @!P0 SYNCS.PHASECHK.TRANS64 P0, [R0+URZ+0xb0], R2 ;  /* 0x0000b002000085a7 */ /* 0x000f2400080010ff */
[----:B----4-:R-:W-:Y:S05]  /*98a0*/  @!P0 BRA `(.L_x_85) ;  /* 0xfffffffc00f08947 */ /* 0x010fea000383ffff */
[----:B------:R-:W-:Y:S05]  /*98b0*/  BRA `(.L_x_180) ;  /* 0xffffffb400487947 */ /* 0x000fea000383ffff */
.L_x_96:
[----:B-1----:R-:W-:Y:S04]  /*98c0*/  MOV R2, UR48 ;  /* 0x0000003000027c02 */ /* 0x002fe80008000f00 */
[----:B------:R1:W3:Y:S03]  /*98d0*/  SYNCS.PHASECHK.TRANS64.TRYWAIT P1, [R2+URZ+0x60], R3 ;  /* 0x00006003020075a7 */ /* 0x0002e600080211ff */
[----:B---3--:R-:W-:Y:S05]  /*98e0*/  @!P1 NANOSLEEP.SYNCS 0x989680 ;  /* 0x009896800000995d */ /* 0x008fea0003900000 */
[----:B------:R-:W3:Y:S02]  /*98f0*/  @!P1 SYNCS.PHASECHK.TRANS64 P1, [R2+URZ+0x60], R3 ;  /* 0x00006003020095a7 */ /* 0x000ee400080210ff */
[----:B---3--:R-:W-:Y:S05]  /*9900*/  @!P1 BRA `(.L_x_96) ;  /* 0xfffffffc00ec9947 */ /* 0x008fea000383ffff */
[----:B------:R-:W-:Y:S05]  /*9910*/  BRA `(.L_x_95) ;  /* 0xffffffc000547947 */ /* 0x000fea000383ffff */
.L_x_98:
[----:B-1----:R1:W4:Y:S02]  /*9920*/  SYNCS.PHASECHK.TRANS64.TRYWAIT P0, [R64+URZ+0xd0], R0 ;  /* 0x0000d000400075a7 */ /* 0x00232400080011ff */
[----:B----4-:R-:W-:Y:S05]  /*9930*/  @!P0 NANOSLEEP.SYNCS 0x989680 ;  /* 0x009896800000895d */ /* 0x010fea0003900000 */
[----:B------:R-:W4:Y:S02]  /*9940*/  @!P0 SYNCS.PHASECHK.TRANS64 P0, [R64+URZ+0xd0], R0 ;  /* 0x0000d000400085a7 */ /* 0x000f2400080010ff */
[----:B----4-:R-:W-:Y:S05]  /*9950*/  @!P0 BRA `(.L_x_98) ;  /* 0xfffffffc00f08947 */ /* 0x010fea000383ffff */
[----:B------:R-:W-:Y:S05]  /*9960*/  BRA `(.L_x_97) ;  /* 0xffffffc0007c7947 */ /* 0x000fea000383ffff */
.L_x_107:
[----:B--2---:R2:W4:Y:S02]  /*9970*/  SYNCS.PHASECHK.TRANS64.TRYWAIT P0, [R2+URZ+0x60], R0 ;  /* 0x00006000020075a7 */ /* 0x00452400080011ff */
[----:B----4-:R-:W-:Y:S05]  /*9980*/  @!P0 NANOSLEEP.SYNCS 0x989680 ;  /* 0x009896800000895d */ /* 0x010fea0003900000 */
[----:B------:R-:W4:Y:S02]  /*9990*/  @!P0 SYNCS.PHASECHK.TRANS64 P0, [R2+URZ+0x60], R0 ;  /* 0x00006000020085a7 */ /* 0x000f2400080010ff */
[----:B----4-:R-:W-:Y:S05]  /*99a0*/  @!P0 BRA `(.L_x_107) ;  /* 0xfffffffc00f08947 */ /* 0x010fea000383ffff */
[----:B------:R-:W-:Y:S05]  /*99b0*/  BRA `(.L_x_106) ;  /* 0xffffffcc00587947 */ /* 0x000fea000383ffff */
.L_x_115:
[----:B--2---:R2:W4:Y:S02]  /*99c0*/  SYNCS.PHASECHK.TRANS64.TRYWAIT P0, [R0+URZ+0x60], R6 ;  /* 0x00006006000075a7 */ /* 0x00452400080011ff */
[----:B----4-:R-:W-:Y:S05]  /*99d0*/  @!P0 NANOSLEEP.SYNCS 0x989680 ;  /* 0x009896800000895d */ /* 0x010fea0003900000 */
[----:B------:R-:W4:Y:S02]  /*99e0*/  @!P0 SYNCS.PHASECHK.TRANS64 P0, [R0+URZ+0x60], R6 ;  /* 0x00006006000085a7 */ /* 0x000f2400080010ff */
[----:B----4-:R-:W-:Y:S05]  /*99f0*/  @!P0 BRA `(.L_x_115) ;  /* 0xfffffffc00f08947 */ /* 0x010fea000383ffff */
[----:B------:R-:W-:Y:S05]  /*9a00*/  BRA `(.L_x_114) ;  /* 0xffffffd800587947 */ /* 0x000fea000383ffff */
.L_x_123:
[----:B--2---:R2:W4:Y:S02]  /*9a10*/  SYNCS.PHASECHK.TRANS64.TRYWAIT P0, [R0+URZ+0x60], R5 ;  /* 0x00006005000075a7 */ /* 0x00452400080011ff */
[----:B----4-:R-:W-:Y:S05]  /*9a20*/  @!P0 NANOSLEEP.SYNCS 0x989680 ;  /* 0x009896800000895d */ /* 0x010fea0003900000 */
[----:B------:R-:W4:Y:S02]  /*9a30*/  @!P0 SYNCS.PHASECHK.TRANS64 P0, [R0+URZ+0x60], R5 ;  /* 0x00006005000085a7 */ /* 0x000f2400080010ff */
[----:B----4-:R-:W-:Y:S05]  /*9a40*/  @!P0 BRA `(.L_x_123) ;  /* 0xfffffffc00f08947 */ /* 0x010fea000383ffff */
[----:B------:R-:W-:Y:S05]  /*9a50*/  BRA `(.L_x_122) ;  /* 0xffffffe400587947 */ /* 0x000fea000383ffff */
        .weak           $__internal_0_$__cuda_sm10x_tcgen05_guardrail_trap_col_being_dealloced_not_returned_by_alloc
        .type           $__internal_0_$__cuda_sm10x_tcgen05_guardrail_trap_col_being_dealloced_not_returned_by_alloc,@function
        .size           $__internal_0_$__cuda_sm10x_tcgen05_guardrail_trap_col_being_dealloced_not_returned_by_alloc,($__internal_1_$__cuda_sm10x_tcgen05_guardrail_trap_phase_invalid_during_alloc - $__internal_0_$__cuda_sm10x_tcgen05_guardrail_trap_col_being_dealloced_not_returned_by_alloc)
$__internal_0_$__cuda_sm10x_tcgen05_guardrail_trap_col_being_dealloced_not_returned_by_alloc:
[----:B------:R-:W-:Y:S05]  /*9a60*/  BPT.TRAP 0x1 ;  /* 0x000000040000795c */ /* 0x000fea0000300000 */
[----:B------:R-:W-:-:S04]  /*9a70*/  HFMA2 R3, -RZ, RZ, 0, 0 ;  /* 0x00000000ff037431 */ /* 0x000fc800000001ff */
[----:B------:R-:W-:Y:S05]  /*9a80*/  RET.REL.NODEC R2 `(_ZN7cutlass13device_kernelINS_4gemm6kernel13GemmUniversalIN4cute5tupleIJiiiiEEENS1_10collective13CollectiveMmaINS1_35MainloopSm100TmaUmmaWarpSpecializedILi6ELi2ELi4ENS5_IJNS4_1CILi1EEESB_SB_EEEEENS5_IJNSA_ILi128EEESE_NSA_ILi64EEEEEENS_6half_tENS5_IJlSB_lEEESH_SI_NS4_8TiledMMAINS4_8MMA_AtomIJNS4_20SM100_MMA_F16BF16_SSISH_SH_fLi128ELi128ELNS4_4UMMA5MajorE0ELSN_0ELNSM_7ScaleInE0ELSO_0EEEEEENS4_6LayoutISC_NS5_IJNSA_ILi0EEESS_SS_EEEEENS5_IJNS4_10UnderscoreESV_SV_EEEEENS4_13SM90_TMA_LOADENS4_14ComposedLayoutINS4_7SwizzleILi3ELi4ELi3EEENS4_18smem_ptr_flag_bitsILi16EEENSR_INS5_IJNSA_ILi8EEESF_EEENS5_IJSF_SB_EEEEEEEvNS4_8identityESY_S18_vS19_EENS_8epilogue10collective18CollectiveEpilogueINS1B_23Sm100TmaWarpSpecializedILi4ELi2ELi32ELb1ELb0EEEJSG_NS5_IJNSR_ISE_SB_EENSR_INSA_ILi32EEESB_EEEEESH_SI_SH_SI_NS1B_6fusion15FusionCallbacksIS1F_NS1K_17LinearCombinationISH_fSH_fLNS_15FloatRoundStyleE2EEESG_S1J_JEEENS4_5SM1004TMEM4LOAD26SM100_TMEM_LOAD_32dp32b32xESY_NSZ_INS10_ILi2ELi4ELi3EEES13_NSR_INS5_IJS14_S1H_EEENS5_IJS1H_SB_EEEEEEENS4_39AutoVectorizingCopyWithAssumedAlignmentILi128EEENS4_14SM90_TMA_STOREES1Y_S20_S20_EEEvvEEEEvNT_6ParamsE) ;  /* 0xffffff64025c7950 */ /* 0x000fea0003c3ffff */
        .weak           $__internal_1_$__cuda_sm10x_tcgen05_guardrail_trap_phase_invalid_during_alloc
        .type           $__internal_1_$__cuda_sm10x_tcgen05_guardrail_trap_phase_invalid_during_alloc,@function
        .size           $__internal_1_$__cuda_sm10x_tcgen05_guardrail_trap_phase_invalid_during_alloc,($__internal_2_$__cuda_sm10x_tcgen05_guardrail_trap_unallocated_columns_being_dealloced - $__internal_1_$__cuda_sm10x_tcgen05_guardrail_trap_phase_invalid_during_alloc)
$__internal_1_$__cuda_sm10x_tcgen05_guardrail_trap_phase_invalid_during_alloc:
[----:B------:R-:W-:Y:S05]  /*9a90*/  BPT.TRAP 0x1 ;  /* 0x000000040000795c */ /* 0x000fea0000300000 */
[----:B------:R-:W-:-:S04]  /*9aa0*/  MOV R3, 0x0 ;  /* 0x0000000000037802 */ /* 0x000fc80000000f00 */
[----:B------:R-:W-:Y:S05]  /*9ab0*/  RET.REL.NODEC R2 `(_ZN7cutlass13device_kernelINS_4gemm6kernel13GemmUniversalIN4cute5tupleIJiiiiEEENS1_10collective13CollectiveMmaINS1_35MainloopSm100TmaUmmaWarpSpecializedILi6ELi2ELi4ENS5_IJNS4_1CILi1EEESB_SB_EEEEENS5_IJNSA_ILi128EEESE_NSA_ILi64EEEEEENS_6half_tENS5_IJlSB_lEEESH_SI_NS4_8TiledMMAINS4_8MMA_AtomIJNS4_20SM100_MMA_F16BF16_SSISH_SH_fLi128ELi128ELNS4_4UMMA5MajorE0ELSN_0ELNSM_7ScaleInE0ELSO_0EEEEEENS4_6LayoutISC_NS5_IJNSA_ILi0EEESS_SS_EEEEENS5_IJNS4_10UnderscoreESV_SV_EEEEENS4_13SM90_TMA_LOADENS4_14ComposedLayoutINS4_7SwizzleILi3ELi4ELi3EEENS4_18smem_ptr_flag_bitsILi16EEENSR_INS5_IJNSA_ILi8EEESF_EEENS5_IJSF_SB_EEEEEEEvNS4_8identityESY_S18_vS19_EENS_8epilogue10collective18CollectiveEpilogueINS1B_23Sm100TmaWarpSpecializedILi4ELi2ELi32ELb1ELb0EEEJSG_NS5_IJNSR_ISE_SB_EENSR_INSA_ILi32EEESB_EEEEESH_SI_SH_SI_NS1B_6fusion15FusionCallbacksIS1F_NS1K_17LinearCombinationISH_fSH_fLNS_15FloatRoundStyleE2EEESG_S1J_JEEENS4_5SM1004TMEM4LOAD26SM100_TMEM_LOAD_32dp32b32xESY_NSZ_INS10_ILi2ELi4ELi3EEES13_NSR_INS5_IJS14_S1H_EEENS5_IJS1H_SB_EEEEEEENS4_39AutoVectorizingCopyWithAssumedAlignmentILi128EEENS4_14SM90_TMA_STOREES1Y_S20_S20_EEEvvEEEEvNT_6ParamsE) ;  /* 0xffffff6402507950 */ /* 0x000fea0003c3ffff */
        .weak           $__internal_2_$__cuda_sm10x_tcgen05_guardrail_trap_unallocated_columns_being_dealloced
        .type           $__internal_2_$__cuda_sm10x_tcgen05_guardrail_trap_unallocated_columns_being_dealloced,@function
        .size           $__internal_2_$__cuda_sm10x_tcgen05_guardrail_trap_unallocated_columns_being_dealloced,(.L_x_182 - $__internal_2_$__cuda_sm10x_tcgen05_guardrail_trap_unallocated_columns_being_dealloced)
$__internal_2_$__cuda_sm10x_tcgen05_guardrail_trap_unallocated_columns_being_dealloced:
[----:B------:R-:W-:Y:S05]  /*9ac0*/  BPT.TRAP 0x1 ;  /* 0x000000040000795c */ /* 0x000fea0000300000 */
[----:B------:R-:W-:-:S04]  /*9ad0*/  HFMA2 R3, -RZ, RZ, 0, 0 ;  /* 0x00000000ff037431 */ /* 0x000fc800000001ff */
[----:B------:R-:W-:Y:S05]  /*9ae0*/  RET.REL.NODEC R2 `(_ZN7cutlass13device_kernelINS_4gemm6kernel13GemmUniversalIN4cute5tupleIJiiiiEEENS1_10collective13CollectiveMmaINS1_35MainloopSm100TmaUmmaWarpSpecializedILi6ELi2ELi4ENS5_IJNS4_1CILi1EEESB_SB_EEEEENS5_IJNSA_ILi128EEESE_NSA_ILi64EEEEEENS_6half_tENS5_IJlSB_lEEESH_SI_NS4_8TiledMMAINS4_8MMA_AtomIJNS4_20SM100_MMA_F16BF16_SSISH_SH_fLi128ELi128ELNS4_4UMMA5MajorE0ELSN_0ELNSM_7ScaleInE0ELSO_0EEEEEENS4_6LayoutISC_NS5_IJNSA_ILi0EEESS_SS_EEEEENS5_IJNS4_10UnderscoreESV_SV_EEEEENS4_13SM90_TMA_LOADENS4_14ComposedLayoutINS4_7SwizzleILi3ELi4ELi3EEENS4_18smem_ptr_flag_bitsILi16EEENSR_INS5_IJNSA_ILi8EEESF_EEENS5_IJSF_SB_EEEEEEEvNS4_8identityESY_S18_vS19_EENS_8epilogue10collective18CollectiveEpilogueINS1B_23Sm100TmaWarpSpecializedILi4ELi2ELi32ELb1ELb0EEEJSG_NS5_IJNSR_ISE_SB_EENSR_INSA_ILi32EEESB_EEEEESH_SI_SH_SI_NS1B_6fusion15FusionCallbacksIS1F_NS1K_17LinearCombinationISH_fSH_fLNS_15FloatRoundStyleE2EEESG_S1J_JEEENS4_5SM1004TMEM4LOAD26SM100_TMEM_LOAD_32dp32b32xESY_NSZ_INS10_ILi2ELi4ELi3EEES13_NSR_INS5_IJS14_S1H_EEENS5_IJS1H_SB_EEEEEEENS4_39AutoVectorizingCopyWithAssumedAlignmentILi128EEENS4_14SM90_TMA_STOREES1Y_S20_S20_EEEvvEEEEvNT_6ParamsE) ;  /* 0xffffff6402447950 */ /* 0x000fea0003c3ffff */
.L_x_181:
[----:B------:R-:W-:-:S00]  /*9af0*/  BRA `(.L_x_181) ;  /* 0xfffffffc00fc7947 */ /* 0x000fc0000383ffff */
[----:B------:R-:W-:-:S00]  /*9b00*/  NOP ;  /* 0x0000000000007918 */ /* 0x000fc00000000000 */
[----:B------:R-:W-:-:S00]  /*9b10*/  NOP ;  /* 0x0000000000007918 */ /* 0x000fc00000000000 */
[----:B------:R-:W-:-:S00]  /*9b20*/  NOP ;  /* 0x0000000000007918 */ /* 0x000fc00000000000 */
[----:B------:R-:W-:-:S00]  /*9b30*/  NOP ;  /* 0x0000000000007918 */ /* 0x000fc00000000000 */
[----:B------:R-:W-:-:S00]  /*9b40*/  NOP ;  /* 0x0000000000007918 */ /* 0x000fc00000000000 */
[----:B------:R-:W-:-:S00]  /*9b50*/  NOP ;  /* 0x0000000000007918 */ /* 0x000fc00000000000 */
[----:B------:R-:W-:-:S00]  /*9b60*/  NOP ;  /* 0x0000000000007918 */ /* 0x000fc00000000000 */
[----:B------:R-:W-:-:S00]  /*9b70*/  NOP ;  /* 0x0000000000007918 */ /* 0x000fc00000000000 */
.L_x_182:


//--------------------- .nv.global.init           --------------------------
	.section	.nv.global.init,"aw",@progbits
.nv.global.init:
	.type		$str$27,@object
	.size		$str$27,($str$28 - $str$27)
$str$27:
        /*0000*/ 	.byte	0x28, 0x61, 0x64, 0x64, 0x72, 0x65, 0x73, 0x73, 0x20, 0x26, 0x20, 0x6d, 0x61, 0x73, 0x6b, 0x29
        /*0010*/ 	.byte	0x20, 0x3d, 0x3d, 0x20, 0x30, 0x00
	.type		$str$28,@object
	.size		$str$28,($str$26 - $str$28)
$str$28:
        /*0016*/ 	.byte	0x2f, 0x74, 0x6d, 0x70, 0x2f, 0x63, 0x75, 0x74, 0x6c, 0x61, 0x73, 0x73, 0x5f, 0x73, 0x77, 0x65
        /*0026*/ 	.byte	0x65, 0x70, 0x5f, 0x73, 0x72, 0x63, 0x2f, 0x69, 0x6e, 0x63, 0x6c, 0x75, 0x64, 0x65, 0x2f, 0x63
        /*0036*/ 	.byte	0x75, 0x74, 0x65, 0x2f, 0x70, 0x6f, 0x69, 0x6e, 0x74, 0x65, 0x72, 0x5f, 0x66, 0x6c, 0x61, 0x67
        /*0046*/ 	.byte	0x67, 0x65, 0x64, 0x2e, 0x68, 0x70, 0x70, 0x00
	.type		$str$26,@object
	.size		$str$26,($str$25 - $str$26)
$str$26:
        /*004e*/ 	.byte	0x2f, 0x74, 0x6d, 0x70, 0x2f, 0x63, 0x75, 0x74, 0x6c, 0x61, 0x73, 0x73, 0x5f, 0x73, 0x77, 0x65
        /*005e*/ 	.byte	0x65, 0x70, 0x5f, 0x73, 0x72, 0x63, 0x2f, 0x69, 0x6e, 0x63, 0x6c, 0x75, 0x64, 0x65, 0x2f, 0x63
        /*006e*/ 	.byte	0x75, 0x74, 0x65, 0x2f, 0x61, 0x74, 0x6f, 0x6d, 0x2f, 0x63, 0x6f, 0x70, 0x79, 0x5f, 0x74, 0x72
        /*007e*/ 	.byte	0x61, 0x69, 0x74, 0x73, 0x5f, 0x73, 0x6d, 0x31, 0x30, 0x30, 0x2e, 0x68, 0x70, 0x70, 0x00
	.type		$str$25,@object
	.size		$str$25,(__unnamed_1 - $str$25)
$str$25:
        /*008d*/ 	.byte	0x28, 0x28, 0x75, 0x69, 0x6e, 0x74, 0x33, 0x32, 0x5f, 0x74, 0x28, 0x74, 0x68, 0x72, 0x65, 0x61
        /*009d*/ 	.byte	0x64, 0x49, 0x64, 0x78, 0x2e, 0x78, 0x29, 0x20, 0x2f, 0x20, 0x33, 0x32, 0x29, 0x20, 0x25, 0x20
        /*00ad*/ 	.byte	0x34, 0x29, 0x20, 0x3d, 0x3d, 0x20, 0x28, 0x28, 0x28, 0x74, 0x6d, 0x65, 0x6d, 0x5f, 0x61, 0x64
        /*00bd*/ 	.byte	0x64, 0x72, 0x20, 0x3e, 0x3e, 0x20, 0x31, 0x36, 0x29, 0x20, 0x2f, 0x20, 0x33, 0x32, 0x29, 0x20
        /*00cd*/ 	.byte	0x25, 0x20, 0x34, 0x29, 0x00
	.type		__unnamed_1,@object
	.size		__unnamed_1,(__unnamed_2 - __unnamed_1)
__unnamed_1:
        /*00d2*/ 	.byte	0x61, 0x75, 0x74, 0x6f, 0x20, 0x63, 0x75, 0x74, 0x65, 0x3a, 0x3a, 0x61, 0x73, 0x5f, 0x70, 0x6f
        /* <DEDUP_REMOVED lines=24> */
        /*0262*/ 	.byte	0x3e, 0x3e, 0x3e, 0x3e, 0x5d, 0x00
	.type		__unnamed_2,@object
	.size		__unnamed_2,(.L_2 - __unnamed_2)
__unnamed_2:
        /* <DEDUP_REMOVED lines=42> */
        /*0508*/ 	.byte	0x3e, 0x3e, 0x5d, 0x00
.L_2:


//--------------------- .nv.shared._ZN7cutlass13device_kernelINS_4gemm6kernel13GemmUniversalIN4cute5tupleIJiiiiEEENS1_10collective13CollectiveMmaINS1_35MainloopSm100TmaUmmaWarpSpecializedILi6ELi2ELi4ENS5_IJNS4_1CILi1EEESB_SB_EEEEENS5_IJNSA_ILi128EEESE_NSA_ILi64EEEEEENS_6half_tENS5_IJlSB_lEEESH_SI_NS4_8TiledMMAINS4_8MMA_AtomIJNS4_20SM100_MMA_F16BF16_SSISH_SH_fLi128ELi128ELNS4_4UMMA5MajorE0ELSN_0ELNSM_7ScaleInE0ELSO_0EEEEEENS4_6LayoutISC_NS5_IJNSA_ILi0EEESS_SS_EEEEENS5_IJNS4_10UnderscoreESV_SV_EEEEENS4_13SM90_TMA_LOADENS4_14ComposedLayoutINS4_7SwizzleILi3ELi4ELi3EEENS4_18smem_ptr_flag_bitsILi16EEENSR_INS5_IJNSA_ILi8EEESF_EEENS5_IJSF_SB_EEEEEEEvNS4_8identityESY_S18_vS19_EENS_8epilogue10collective18CollectiveEpilogueINS1B_23Sm100TmaWarpSpecializedILi4ELi2ELi32ELb1ELb0EEEJSG_NS5_IJNSR_ISE_SB_EENSR_INSA_ILi32EEESB_EEEEESH_SI_SH_SI_NS1B_6fusion15FusionCallbacksIS1F_NS1K_17LinearCombinationISH_fSH_fLNS_15FloatRoundStyleE2EEESG_S1J_JEEENS4_5SM1004TMEM4LOAD26SM100_TMEM_LOAD_32dp32b32xESY_NSZ_INS10_ILi2ELi4ELi3EEES13_NSR_INS5_IJS14_S1H_EEENS5_IJS1H_SB_EEEEEEENS4_39AutoVectorizingCopyWithAssumedAlignmentILi128EEENS4_14SM90_TMA_STOREES1Y_S20_S20_EEEvvEEEEvNT_6ParamsE --------------------------
	.section	.nv.shared._ZN7cutlass13device_kernelINS_4gemm6kernel13GemmUniversalIN4cute5tupleIJiiiiEEENS1_10collective13CollectiveMmaINS1_35MainloopSm100TmaUmmaWarpSpecializedILi6ELi2ELi4ENS5_IJNS4_1CILi1EEESB_SB_EEEEENS5_IJNSA_ILi128EEESE_NSA_ILi64EEEEEENS_6half_tENS5_IJlSB_lEEESH_SI_NS4_8TiledMMAINS4_8MMA_AtomIJNS4_20SM100_MMA_F16BF16_SSISH_SH_fLi128ELi128ELNS4_4UMMA5MajorE0ELSN_0ELNSM_7ScaleInE0ELSO_0EEEEEENS4_6LayoutISC_NS5_IJNSA_ILi0EEESS_SS_EEEEENS5_IJNS4_10UnderscoreESV_SV_EEEEENS4_13SM90_TMA_LOADENS4_14ComposedLayoutINS4_7SwizzleILi3ELi4ELi3EEENS4_18smem_ptr_flag_bitsILi16EEENSR_INS5_IJNSA_ILi8EEESF_EEENS5_IJSF_SB_EEEEEEEvNS4_8identityESY_S18_vS19_EENS_8epilogue10collective18CollectiveEpilogueINS1B_23Sm100TmaWarpSpecializedILi4ELi2ELi32ELb1ELb0EEEJSG_NS5_IJNSR_ISE_SB_EENSR_INSA_ILi32EEESB_EEEEESH_SI_SH_SI_NS1B_6fusion15FusionCallbacksIS1F_NS1K_17LinearCombinationISH_fSH_fLNS_15FloatRoundStyleE2EEESG_S1J_JEEENS4_5SM1004TMEM4LOAD26SM100_TMEM_LOAD_32dp32b32xESY_NSZ_INS10_ILi2ELi4ELi3EEES13_NSR_INS5_IJS14_S1H_EEENS5_IJS1H_SB_EEEEEEENS4_39AutoVectorizingCopyWithAssumedAlignmentILi128EEENS4_14SM90_TMA_STOREES1Y_S20_S20_EEEvvEEEEvNT_6ParamsE,"aw",@nobits
	.sectionflags	@""
	.align	16
	.zero		1024


//--------------------- .nv.shared.reserved.0     --------------------------
	.section	.nv.shared.reserved.0,"aw",@nobits
	.weak		__nv_reservedSMEM_offset_0_alias
	.size		__nv_reservedSMEM_offset_0_alias, 0, 64
	.other		__nv_reservedSMEM_offset_0_alias,@"STO_CUDA_RESERVED_SHARED STV_DEFAULT"
__nv_reservedSMEM_offset_0_alias:
	.zero		0
.nv.shared.reserved.0:
	.zero		64
	.weak		__nv_reservedSMEM_tcgen05_partition
	.type		__nv_reservedSMEM_tcgen05_partition,@object
	.size		__nv_reservedSMEM_tcgen05_partition,(.L_0 - __nv_reservedSMEM_tcgen05_partition)
__nv_reservedSMEM_tcgen05_partition:
	.zero		32
.L_0:


//--------------------- .nv.global                --------------------------
	.section	.nv.global,"aw",@nobits
.nv.global:
	.type		_ZN39_INTERNAL_3eb63a79_4_k_cu_139b6bb4_39054cute1_E,@object
	.size		_ZN39_INTERNAL_3eb63a79_4_k_cu_139b6bb4_39054cute1_E,(_ZN39_INTERNAL_3eb63a79_4_k_cu_139b6bb4_39054cuda3std3__45__cpo6cbeginE - _ZN39_INTERNAL_3eb63a79_4_k_cu_139b6bb4_39054cute1_E)
_ZN39_INTERNAL_3eb63a79_4_k_cu_139b6bb4_39054cute1_E:
	.zero		1
	.type		_ZN39_INTERNAL_3eb63a79_4_k_cu_139b6bb4_39054cuda3std3__45__cpo6cbeginE,@object
	.size		_ZN39_INTERNAL_3eb63a79_4_k_cu_139b6bb4_39054cuda3std3__45__cpo6cbeginE,(_ZN39_INTERNAL_3eb63a79_4_k_cu_139b6bb4_39054cuda3std3__48in_placeE - _ZN39_INTERNAL_3eb63a79_4_k_cu_139b6bb4_39054cuda3std3__45__cpo6cbeginE)
_ZN39_INTERNAL_3eb63a79_4_k_cu_139b6bb4_39054cuda3std3__45__cpo6cbeginE:
	.zero		1
	.type		_ZN39_INTERNAL_3eb63a79_4_k_cu_139b6bb4_39054cuda3std3__48in_placeE,@object
	.size		_ZN39_INTERNAL_3eb63a79_4_k_cu_139b6bb4_39054cuda3std3__48in_placeE,(_ZN39_INTERNAL_3eb63a79_4_k_cu_139b6bb4_39054cuda3std6ranges3__45__cpo9iter_moveE - _ZN39_INTERNAL_3eb63a79_4_k_cu_139b6bb4_39054cuda3std3__48in_placeE)
_ZN39_INTERNAL_3eb63a79_4_k_cu_139b6bb4_39054cuda3std3__48in_placeE:
	.zero		1
	.type		_ZN39_INTERNAL_3eb63a79_4_k_cu_139b6bb4_39054cuda3std6ranges3__45__cpo9iter_moveE,@object
	.size		_ZN39_INTERNAL_3eb63a79_4_k_cu_139b6bb4_39054cuda3std6ranges3__45__cpo9iter_moveE,(_ZN39_INTERNAL_3eb63a79_4_k_cu_139b6bb4_39054cuda3std3__45__cpo5beginE - _ZN39_INTERNAL_3eb63a79_4_k_cu_139b6bb4_39054cuda3std6ranges3__45__cpo9iter_moveE)
_ZN39_INTERNAL_3eb63a79_4_k_cu_139b6bb4_39054cuda3std6ranges3__45__cpo9iter_moveE:
	.zero		1
	.type		_ZN39_INTERNAL_3eb63a79_4_k_cu_139b6bb4_39054cuda3std3__45__cpo5beginE,@object
	.size		_ZN39_INTERNAL_3eb63a79_4_k_cu_139b6bb4_39054cuda3std3__45__cpo5beginE,(_ZN39_INTERNAL_3eb63a79_4_k_cu_139b6bb4_39054cuda3std3__441_GLOBAL__N__3eb63a79_4_k_cu_139b6bb4_39056ignoreE - _ZN39_INTERNAL_3eb63a79_4_k_cu_139b6bb4_39054cuda3std3__45__cpo5beginE)
_ZN39_INTERNAL_3eb63a79_4_k_cu_139b6bb4_39054cuda3std3__45__cpo5beginE:
	.zero		1
	.type		_ZN39_INTERNAL_3eb63a79_4_k_cu_139b6bb4_39054cuda3std3__441_GLOBAL__N__3eb63a79_4_k_cu_139b6bb4_39056ignoreE,@object
	.size		_ZN39_INTERNAL_3eb63a79_4_k_cu_139b6bb4_39054cuda3std3__441_GLOBAL__N__3eb63a79_4_k_cu_139b6bb4_39056ignoreE,(_ZN39_INTERNAL_3eb63a79_4_k_cu_139b6bb4_39054cute7productE - _ZN39_INTERNAL_3eb63a79_4_k_cu_139b6bb4_39054cuda3std3__441_GLOBAL__N__3eb63a79_4_k_cu_139b6bb4_39056ignoreE)
_ZN39_INTERNAL_3eb63a79_4_k_cu_139b6bb4_39054cuda3std3__441_GLOBAL__N__3eb63a79_4_k_cu_139b6bb4_39056ignoreE:
	.zero		1
	.type		_ZN39_INTERNAL_3eb63a79_4_k_cu_139b6bb4_39054cute7productE,@object
	.size		_ZN39_INTERNAL_3eb63a79_4_k_cu_139b6bb4_39054cute7productE,(_ZN39_INTERNAL_3eb63a79_4_k_cu_139b6bb4_39054cuda3std3__45__cpo3endE - _ZN39_INTERNAL_3eb63a79_4_k_cu_139b6bb4_39054cute7productE)
_ZN39_INTERNAL_3eb63a79_4_k_cu_139b6bb4_39054cute7productE:
	.zero		1
	.type		_ZN39_INTERNAL_3eb63a79_4_k_cu_139b6bb4_39054cuda3std3__45__cpo3endE,@object
	.size		_ZN39_INTERNAL_3eb63a79_4_k_cu_139b6bb4_39054cuda3std3__45__cpo3endE,(_ZN39_INTERNAL_3eb63a79_4_k_cu_139b6bb4_39054cuda3std3__419piecewise_constructE - _ZN39_INTERNAL_3eb63a79_4_k_cu_139b6bb4_39054cuda3std3__45__cpo3endE)
_ZN39_INTERNAL_3eb63a79_4_k_cu_139b6bb4_39054cuda3std3__45__cpo3endE:
	.zero		1
	.type		_ZN39_INTERNAL_3eb63a79_4_k_cu_139b6bb4_39054cuda3std3__419piecewise_constructE,@object
	.size		_ZN39_INTERNAL_3eb63a79_4_k_cu_139b6bb4_39054cuda3std3__419piecewise_constructE,(_ZN39_INTERNAL_3eb63a79_4_k_cu_139b6bb4_39054cuda3std3__45__cpo4cendE - _ZN39_INTERNAL_3eb63a79_4_k_cu_139b6bb4_39054cuda3std3__419piecewise_constructE)
_ZN39_INTERNAL_3eb63a79_4_k_cu_139b6bb4_39054cuda3std3__419piecewise_constructE:
	.zero		1
	.type		_ZN39_INTERNAL_3eb63a79_4_k_cu_139b6bb4_39054cuda3std3__45__cpo4cendE,@object
	.size		_ZN39_INTERNAL_3eb63a79_4_k_cu_139b6bb4_39054cuda3std3__45__cpo4cendE,(_ZN39_INTERNAL_3eb63a79_4_k_cu_139b6bb4_39054cuda3std6ranges3__45__cpo4swapE - _ZN39_INTERNAL_3eb63a79_4_k_cu_139b6bb4_39054cuda3std3__45__cpo4cendE)
_ZN39_INTERNAL_3eb63a79_4_k_cu_139b6bb4_39054cuda3std3__45__cpo4cendE:
	.zero		1
	.type		_ZN39_INTERNAL_3eb63a79_4_k_cu_139b6bb4_39054cuda3std6ranges3__45__cpo4swapE,@object
	.size		_ZN39_INTERNAL_3eb63a79_4_k_cu_139b6bb4_39054cuda3std6ranges3__45__cpo4swapE,(.L_10 - _ZN39_INTERNAL_3eb63a79_4_k_cu_139b6bb4_39054cuda3std6ranges3__45__cpo4swapE)
_ZN39_INTERNAL_3eb63a79_4_k_cu_139b6bb4_39054cuda3std6ranges3__45__cpo4swapE:
	.zero		1
.L_10:


//--------------------- .nv.constant0._ZN7cutlass13device_kernelINS_4gemm6kernel13GemmUniversalIN4cute5tupleIJiiiiEEENS1_10collective13CollectiveMmaINS1_35MainloopSm100TmaUmmaWarpSpecializedILi6ELi2ELi4ENS5_IJNS4_1CILi1EEESB_SB_EEEEENS5_IJNSA_ILi128EEESE_NSA_ILi64EEEEEENS_6half_tENS5_IJlSB_lEEESH_SI_NS4_8TiledMMAINS4_8MMA_AtomIJNS4_20SM100_MMA_F16BF16_SSISH_SH_fLi128ELi128ELNS4_4UMMA5MajorE0ELSN_0ELNSM_7ScaleInE0ELSO_0EEEEEENS4_6LayoutISC_NS5_IJNSA_ILi0EEESS_SS_EEEEENS5_IJNS4_10UnderscoreESV_SV_EEEEENS4_13SM90_TMA_LOADENS4_14ComposedLayoutINS4_7SwizzleILi3ELi4ELi3EEENS4_18smem_ptr_flag_bitsILi16EEENSR_INS5_IJNSA_ILi8EEESF_EEENS5_IJSF_SB_EEEEEEEvNS4_8identityESY_S18_vS19_EENS_8epilogue10collective18CollectiveEpilogueINS1B_23Sm100TmaWarpSpecializedILi4ELi2ELi32ELb1ELb0EEEJSG_NS5_IJNSR_ISE_SB_EENSR_INSA_ILi32EEESB_EEEEESH_SI_SH_SI_NS1B_6fusion15FusionCallbacksIS1F_NS1K_17LinearCombinationISH_fSH_fLNS_15FloatRoundStyleE2EEESG_S1J_JEEENS4_5SM1004TMEM4LOAD26SM100_TMEM_LOAD_32dp32b32xESY_NSZ_INS10_ILi2ELi4ELi3EEES13_NSR_INS5_IJS14_S1H_EEENS5_IJS1H_SB_EEEEEEENS4_39AutoVectorizingCopyWithAssumedAlignmentILi128EEENS4_14SM90_TMA_STOREES1Y_S20_S20_EEEvvEEEEvNT_6ParamsE --------------------------
	.section	.nv.constant0._ZN7cutlass13device_kernelINS_4gemm6kernel13GemmUniversalIN4cute5tupleIJiiiiEEENS1_10collective13CollectiveMmaINS1_35MainloopSm100TmaUmmaWarpSpecializedILi6ELi2ELi4ENS5_IJNS4_1CILi1EEESB_SB_EEEEENS5_IJNSA_ILi128EEESE_NSA_ILi64EEEEEENS_6half_tENS5_IJlSB_lEEESH_SI_NS4_8TiledMMAINS4_8MMA_AtomIJNS4_20SM100_MMA_F16BF16_SSISH_SH_fLi128ELi128ELNS4_4UMMA5MajorE0ELSN_0ELNSM_7ScaleInE0ELSO_0EEEEEENS4_6LayoutISC_NS5_IJNSA_ILi0EEESS_SS_EEEEENS5_IJNS4_10UnderscoreESV_SV_EEEEENS4_13SM90_TMA_LOADENS4_14ComposedLayoutINS4_7SwizzleILi3ELi4ELi3EEENS4_18smem_ptr_flag_bitsILi16EEENSR_INS5_IJNSA_ILi8EEESF_EEENS5_IJSF_SB_EEEEEEEvNS4_8identityESY_S18_vS19_EENS_8epilogue10collective18CollectiveEpilogueINS1B_23Sm100TmaWarpSpecializedILi4ELi2ELi32ELb1ELb0EEEJSG_NS5_IJNSR_ISE_SB_EENSR_INSA_ILi32EEESB_EEEEESH_SI_SH_SI_NS1B_6fusion15FusionCallbacksIS1F_NS1K_17LinearCombinationISH_fSH_fLNS_15FloatRoundStyleE2EEESG_S1J_JEEENS4_5SM1004TMEM4LOAD26SM100_TMEM_LOAD_32dp32b32xESY_NSZ_INS10_ILi2ELi4ELi3EEES13_NSR_INS5_IJS14_S1H_EEENS5_IJS1H_SB_EEEEEEENS4_39AutoVectorizingCopyWithAssumedAlignmentILi128EEENS4_14SM90_TMA_STOREES1Y_S20_S20_EEEvvEEEEvNT_6ParamsE,"a",@progbits
	.sectionflags	@""
	.align	4
.nv.constant0._ZN7cutlass13device_kernelINS_4gemm6kernel13GemmUniversalIN4cute5tupleIJiiiiEEENS1_10collective13CollectiveMmaINS1_35MainloopSm100TmaUmmaWarpSpecializedILi6ELi2ELi4ENS5_IJNS4_1CILi1EEESB_SB_EEEEENS5_IJNSA_ILi128EEESE_NSA_ILi64EEEEEENS_6half_tENS5_IJlSB_lEEESH_SI_NS4_8TiledMMAINS4_8MMA_AtomIJNS4_20SM100_MMA_F16BF16_SSISH_SH_fLi128ELi128ELNS4_4UMMA5MajorE0ELSN_0ELNSM_7ScaleInE0ELSO_0EEEEEENS4_6LayoutISC_NS5_IJNSA_ILi0EEESS_SS_EEEEENS5_IJNS4_10UnderscoreESV_SV_EEEEENS4_13SM90_TMA_LOADENS4_14ComposedLayoutINS4_7SwizzleILi3ELi4ELi3EEENS4_18smem_ptr_flag_bitsILi16EEENSR_INS5_IJNSA_ILi8EEESF_EEENS5_IJSF_SB_EEEEEEEvNS4_8identityESY_S18_vS19_EENS_8epilogue10collective18CollectiveEpilogueINS1B_23Sm100TmaWarpSpecializedILi4ELi2ELi32ELb1ELb0EEEJSG_NS5_IJNSR_ISE_SB_EENSR_INSA_ILi32EEESB_EEEEESH_SI_SH_SI_NS1B_6fusion15FusionCallbacksIS1F_NS1K_17LinearCombinationISH_fSH_fLNS_15FloatRoundStyleE2EEESG_S1J_JEEENS4_5SM1004TMEM4LOAD26SM100_TMEM_LOAD_32dp32b32xESY_NSZ_INS10_ILi2ELi4ELi3EEES13_NSR_INS5_IJS14_S1H_EEENS5_IJS1H_SB_EEEEEEENS4_39AutoVectorizingCopyWithAssumedAlignmentILi128EEENS4_14SM90_TMA_STOREES1Y_S20_S20_EEEvvEEEEvNT_6ParamsE:
	.zero		2944


//--------------------- SYMBOLS --------------------------

	.type		.nv.reservedSmem.offset0,@object
	.size		.nv.reservedSmem.offset0,0x4
	.type		.nv.reservedSmem.cap,@object
	.size		.nv.reservedSmem.cap,0x4
	.type		__assertfail,@function
